	.headerflags	@"EF_CUDA_TEXMODE_UNIFIED EF_CUDA_64BIT_ADDRESS EF_CUDA_ACCELERATORS EF_CUDA_SM90 EF_CUDA_VIRTUAL_SM(EF_CUDA_SM90)"
	.elftype	@"ET_EXEC"


//--------------------- .nv.info                  --------------------------
	.section	.nv.info,"",@"SHT_CUDA_INFO"
	.align	4


	//----- nvinfo : EIATTR_REGCOUNT
	.align		4
        /*0000*/ 	.byte	0x04, 0x2f
        /*0002*/ 	.short	(.L_1 - .L_0)
	.align		4
.L_0:
        /*0004*/ 	.word	index@(triton_poi_fused_cat_17)
        /*0008*/ 	.word	0x0000002c


	//----- nvinfo : EIATTR_MIN_STACK_SIZE
	.align		4
.L_1:
        /*000c*/ 	.byte	0x04, 0x12
        /*000e*/ 	.short	(.L_3 - .L_2)
	.align		4
.L_2:
        /*0010*/ 	.word	index@(triton_poi_fused_cat_17)
        /*0014*/ 	.word	0x00000000


	//----- nvinfo : EIATTR_FRAME_SIZE
	.align		4
.L_3:
        /*0018*/ 	.byte	0x04, 0x11
        /*001a*/ 	.short	(.L_5 - .L_4)
	.align		4
.L_4:
        /*001c*/ 	.word	index@(triton_poi_fused_cat_17)
        /*0020*/ 	.word	0x00000000


	//----- nvinfo : EIATTR_MIN_STACK_SIZE
	.align		4
.L_5:
        /*0024*/ 	.byte	0x04, 0x12
        /*0026*/ 	.short	(.L_7 - .L_6)
	.align		4
.L_6:
        /*0028*/ 	.word	index@(triton_poi_fused_cat_17)
        /*002c*/ 	.word	0x00000000
.L_7:


//--------------------- .nv.info.triton_poi_fused_cat_17 --------------------------
	.section	.nv.info.triton_poi_fused_cat_17,"",@"SHT_CUDA_INFO"
	.sectionflags	@""
	.align	4


	//----- nvinfo : EIATTR_CUDA_API_VERSION
	.align		4
        /*0000*/ 	.byte	0x04, 0x37
        /*0002*/ 	.short	(.L_9 - .L_8)
.L_8:
        /*0004*/ 	.word	0x0000007c


	//----- nvinfo : EIATTR_KPARAM_INFO
	.align		4
.L_9:
        /*0008*/ 	.byte	0x04, 0x17
        /*000a*/ 	.short	(.L_11 - .L_10)
.L_10:
        /*000c*/ 	.word	0x00000000
        /*0010*/ 	.short	0x0009
        /*0012*/ 	.short	0x0048
        /*0014*/ 	.byte	0x00, 0xf0, 0x11, 0x00


	//----- nvinfo : EIATTR_KPARAM_INFO
	.align		4
.L_11:
        /*0018*/ 	.byte	0x04, 0x17
        /*001a*/ 	.short	(.L_13 - .L_12)
.L_12:
        /*001c*/ 	.word	0x00000000
        /*0020*/ 	.short	0x0008
        /*0022*/ 	.short	0x0040
        /*0024*/ 	.byte	0x00, 0xf4, 0x21, 0x00


	//----- nvinfo : EIATTR_KPARAM_INFO
	.align		4
.L_13:
        /*0028*/ 	.byte	0x04, 0x17
        /*002a*/ 	.short	(.L_15 - .L_14)
.L_14:
        /*002c*/ 	.word	0x00000000
        /*0030*/ 	.short	0x0007
        /*0032*/ 	.short	0x0038
        /*0034*/ 	.byte	0x00, 0xf4, 0x21, 0x00


	//----- nvinfo : EIATTR_KPARAM_INFO
	.align		4
.L_15:
        /*0038*/ 	.byte	0x04, 0x17
        /*003a*/ 	.short	(.L_17 - .L_16)
.L_16:
        /*003c*/ 	.word	0x00000000
        /*0040*/ 	.short	0x0006
        /*0042*/ 	.short	0x0030
        /*0044*/ 	.byte	0x00, 0xf4, 0x21, 0x00


	//----- nvinfo : EIATTR_KPARAM_INFO
	.align		4
.L_17:
        /*0048*/ 	.byte	0x04, 0x17
        /*004a*/ 	.short	(.L_19 - .L_18)
.L_18:
        /*004c*/ 	.word	0x00000000
        /*0050*/ 	.short	0x0005
        /*0052*/ 	.short	0x0028
        /*0054*/ 	.byte	0x00, 0xf4, 0x21, 0x00


	//----- nvinfo : EIATTR_KPARAM_INFO
	.align		4
.L_19:
        /*0058*/ 	.byte	0x04, 0x17
        /*005a*/ 	.short	(.L_21 - .L_20)
.L_20:
        /*005c*/ 	.word	0x00000000
        /*0060*/ 	.short	0x0004
        /*0062*/ 	.short	0x0020
        /*0064*/ 	.byte	0x00, 0xf4, 0x21, 0x00


	//----- nvinfo : EIATTR_KPARAM_INFO
	.align		4
.L_21:
        /*0068*/ 	.byte	0x04, 0x17
        /*006a*/ 	.short	(.L_23 - .L_22)
.L_22:
        /*006c*/ 	.word	0x00000000
        /*0070*/ 	.short	0x0003
        /*0072*/ 	.short	0x0018
        /*0074*/ 	.byte	0x00, 0xf4, 0x21, 0x00


	//----- nvinfo : EIATTR_KPARAM_INFO
	.align		4
.L_23:
        /*0078*/ 	.byte	0x04, 0x17
        /*007a*/ 	.short	(.L_25 - .L_24)
.L_24:
        /*007c*/ 	.word	0x00000000
        /*0080*/ 	.short	0x0002
        /*0082*/ 	.short	0x0010
        /*0084*/ 	.byte	0x00, 0xf4, 0x21, 0x00


	//----- nvinfo : EIATTR_KPARAM_INFO
	.align		4
.L_25:
        /*0088*/ 	.byte	0x04, 0x17
        /*008a*/ 	.short	(.L_27 - .L_26)
.L_26:
        /*008c*/ 	.word	0x00000000
        /*0090*/ 	.short	0x0001
        /*0092*/ 	.short	0x0008
        /*0094*/ 	.byte	0x00, 0xf4, 0x21, 0x00


	//----- nvinfo : EIATTR_KPARAM_INFO
	.align		4
.L_27:
        /*0098*/ 	.byte	0x04, 0x17
        /*009a*/ 	.short	(.L_29 - .L_28)
.L_28:
        /*009c*/ 	.word	0x00000000
        /*00a0*/ 	.short	0x0000
        /*00a2*/ 	.short	0x0000
        /*00a4*/ 	.byte	0x00, 0xf4, 0x21, 0x00


	//----- nvinfo : EIATTR_SPARSE_MMA_MASK
	.align		4
.L_29:
        /*00a8*/ 	.byte	0x03, 0x50
        /*00aa*/ 	.short	0x0000


	//----- nvinfo : EIATTR_MAXREG_COUNT
	.align		4
        /*00ac*/ 	.byte	0x03, 0x1b
        /*00ae*/ 	.short	0x00ff


	//----- nvinfo : EIATTR_EXIT_INSTR_OFFSETS
	.align		4
        /*00b0*/ 	.byte	0x04, 0x1c
        /*00b2*/ 	.short	(.L_31 - .L_30)


	//   ....[0]....
.L_30:
        /*00b4*/ 	.word	0x00001de0


	//----- nvinfo : EIATTR_REQNTID
	.align		4
.L_31:
        /*00b8*/ 	.byte	0x04, 0x10
        /*00ba*/ 	.short	(.L_33 - .L_32)
.L_32:
        /*00bc*/ 	.word	0x00000080
        /*00c0*/ 	.word	0x00000001
        /*00c4*/ 	.word	0x00000001


	//----- nvinfo : EIATTR_CBANK_PARAM_SIZE
	.align		4
.L_33:
        /*00c8*/ 	.byte	0x03, 0x19
        /*00ca*/ 	.short	0x004c


	//----- nvinfo : EIATTR_PARAM_CBANK
	.align		4
        /*00cc*/ 	.byte	0x04, 0x0a
        /*00ce*/ 	.short	(.L_35 - .L_34)
	.align		4
.L_34:
        /*00d0*/ 	.word	index@(.nv.constant0.triton_poi_fused_cat_17)
        /*00d4*/ 	.short	0x0210
        /*00d6*/ 	.short	0x004c


	//----- nvinfo : EIATTR_SW_WAR
	.align		4
.L_35:
        /*00d8*/ 	.byte	0x04, 0x36
        /*00da*/ 	.short	(.L_37 - .L_36)
.L_36:
        /*00dc*/ 	.word	0x00000008
.L_37:


//--------------------- .nv.callgraph             --------------------------
	.section	.nv.callgraph,"",@"SHT_CUDA_CALLGRAPH"
	.align	4
	.sectionentsize	8
	.align		4
        /*0000*/ 	.word	0x00000000
	.align		4
        /*0004*/ 	.word	0xffffffff
	.align		4
        /*0008*/ 	.word	0x00000000
	.align		4
        /*000c*/ 	.word	0xfffffffe
	.align		4
        /*0010*/ 	.word	0x00000000
	.align		4
        /*0014*/ 	.word	0xfffffffd
	.align		4
        /*0018*/ 	.word	0x00000000
	.align		4
        /*001c*/ 	.word	0xfffffffc


//--------------------- .text.triton_poi_fused_cat_17 --------------------------
	.section	.text.triton_poi_fused_cat_17,"ax",@progbits
	.align	128
        .global         triton_poi_fused_cat_17
        .type           triton_poi_fused_cat_17,@function
        .size           triton_poi_fused_cat_17,(.L_x_1 - triton_poi_fused_cat_17)
        .other          triton_poi_fused_cat_17,@"STO_CUDA_ENTRY STV_DEFAULT"
triton_poi_fused_cat_17:
.text.triton_poi_fused_cat_17:
[----:B------:R-:W-:Y:S01]  /*0000*/  LDC R1, c[0x0][0x28] ;  /* 0x00000a00ff017b82 */ /* 0x000fe20000000800 */
[----:B------:R-:W1:Y:S07]  /*0010*/  S2R R0, SR_TID.X ;  /* 0x0000000000007919 */ /* 0x000e6e0000002100 */
[----:B------:R-:W2:Y:S01]  /*0020*/  LDC.64 R16, c[0x0][0x218] ;  /* 0x00008600ff107b82 */ /* 0x000ea20000000a00 */
[----:B------:R-:W-:Y:S01]  /*0030*/  CS2R R28, SRZ ;  /* 0x00000000001c7805 */ /* 0x000fe2000001ff00 */
[----:B------:R-:W-:Y:S01]  /*0040*/  ULDC.64 UR4, c[0x0][0x208] ;  /* 0x0000820000047ab9 */ /* 0x000fe20000000a00 */
[----:B------:R-:W3:Y:S05]  /*0050*/  S2R R19, SR_CTAID.X ;  /* 0x0000000000137919 */ /* 0x000eea0000002500 */
[----:B------:R-:W4:Y:S01]  /*0060*/  LDC.64 R6, c[0x0][0x220] ;  /* 0x00008800ff067b82 */ /* 0x000f220000000a00 */
[----:B------:R-:W-:-:S02]  /*0070*/  CS2R R10, SRZ ;  /* 0x00000000000a7805 */ /* 0x000fc4000001ff00 */
[----:B------:R-:W-:Y:S02]  /*0080*/  CS2R R30, SRZ ;  /* 0x00000000001e7805 */ /* 0x000fe4000001ff00 */
[----:B------:R-:W-:Y:S02]  /*0090*/  CS2R R20, SRZ ;  /* 0x0000000000147805 */ /* 0x000fe4000001ff00 */
[----:B------:R-:W-:Y:S01]  /*00a0*/  CS2R R22, SRZ ;  /* 0x0000000000167805 */ /* 0x000fe2000001ff00 */
[----:B------:R-:W-:Y:S01]  /*00b0*/  ULDC.64 UR6, c[0x0][0x228] ;  /* 0x00008a0000067ab9 */ /* 0x000fe20000000a00 */
[----:B-1----:R-:W-:-:S05]  /*00c0*/  IMAD.SHL.U32 R0, R0, 0x4, RZ ;  /* 0x0000000400007824 */ /* 0x002fca00078e00ff */
[----:B------:R-:W-:-:S05]  /*00d0*/  LOP3.LUT R0, R0, 0x1fc, RZ, 0xc0, !PT ;  /* 0x000001fc00007812 */ /* 0x000fca00078ec0ff */
[----:B---3--:R-:W-:-:S05]  /*00e0*/  IMAD R3, R19, 0x400, R0 ;  /* 0x0000040013037824 */ /* 0x008fca00078e0200 */
[----:B------:R-:W-:-:S04]  /*00f0*/  SHF.R.S32.HI R0, RZ, 0x1f, R3 ;  /* 0x0000001fff007819 */ /* 0x000fc80000011403 */
[CC--:B------:R-:W-:Y:S02]  /*0100*/  LEA.HI R2, R0.reuse, R3.reuse, RZ, 0xc ;  /* 0x0000000300027211 */ /* 0x0c0fe400078f60ff */
[----:B------:R-:W-:Y:S02]  /*0110*/  LEA.HI R0, R0, R3, RZ, 0x6 ;  /* 0x0000000300007211 */ /* 0x000fe400078f30ff */
[----:B------:R-:W-:Y:S01]  /*0120*/  SHF.R.S32.HI R2, RZ, 0xc, R2 ;  /* 0x0000000cff027819 */ /* 0x000fe20000011402 */
[----:B------:R-:W-:Y:S01]  /*0130*/  VIADD R24, R3, 0x200 ;  /* 0x0000020003187836 */ /* 0x000fe20000000000 */
[----:B------:R-:W-:-:S03]  /*0140*/  LOP3.LUT R32, R0, 0xffffffc0, RZ, 0xc0, !PT ;  /* 0xffffffc000207812 */ /* 0x000fc600078ec0ff */
[----:B------:R-:W-:Y:S01]  /*0150*/  IMAD.HI R4, R2, 0x2aaaaaab, RZ ;  /* 0x2aaaaaab02047827 */ /* 0x000fe200078e02ff */
[----:B------:R-:W-:-:S03]  /*0160*/  SHF.R.S32.HI R15, RZ, 0x1f, R24 ;  /* 0x0000001fff0f7819 */ /* 0x000fc60000011418 */
[----:B------:R-:W-:Y:S01]  /*0170*/  IMAD.IADD R32, R3, 0x1, -R32 ;  /* 0x0000000103207824 */ /* 0x000fe200078e0a20 */
[----:B------:R-:W-:-:S04]  /*0180*/  SHF.R.U32.HI R5, RZ, 0x1f, R4 ;  /* 0x0000001fff057819 */ /* 0x000fc80000011604 */
[----:B------:R-:W-:Y:S02]  /*0190*/  LEA.HI R5, R4, R5, RZ, 0x1e ;  /* 0x0000000504057211 */ /* 0x000fe400078ff0ff */
[----:B------:R-:W-:-:S03]  /*01a0*/  SHF.R.S32.HI R4, RZ, 0x6, R0 ;  /* 0x00000006ff047819 */ /* 0x000fc60000011400 */
[----:B------:R-:W-:Y:S01]  /*01b0*/  IMAD R5, R5, -0x18, R2 ;  /* 0xffffffe805057824 */ /* 0x000fe200078e0202 */
[----:B------:R-:W-:-:S04]  /*01c0*/  LEA.HI R2, R4, R4, RZ, 0x6 ;  /* 0x0000000404027211 */ /* 0x000fc800078f30ff */
[----:B------:R-:W-:Y:S02]  /*01d0*/  LOP3.LUT R9, R2, 0xffffffc0, RZ, 0xc0, !PT ;  /* 0xffffffc002097812 */ /* 0x000fe400078ec0ff */
[----:B------:R-:W-:-:S03]  /*01e0*/  ISETP.GE.AND P0, PT, R5, 0xc, PT ;  /* 0x0000000c0500780c */ /* 0x000fc60003f06270 */
[----:B------:R-:W-:-:S04]  /*01f0*/  IMAD.IADD R2, R4, 0x1, -R9 ;  /* 0x0000000104027824 */ /* 0x000fc800078e0a09 */
[----:B--2---:R-:W-:-:S06]  /*0200*/  IMAD.WIDE R12, R2, 0x8, R16 ;  /* 0x00000008020c7825 */ /* 0x004fcc00078e0210 */
[----:B------:R1:W2:Y:S01]  /*0210*/  @!P0 LDG.E.EL.64 R28, desc[UR4][R12.64] ;  /* 0x000000040c1c8981 */ /* 0x0002a2000c2e1b00 */
[----:B------:R-:W-:Y:S02]  /*0220*/  LEA.HI R15, R15, R24, RZ, 0xc ;  /* 0x000000180f0f7211 */ /* 0x000fe400078f60ff */
[----:B------:R-:W-:Y:S01]  /*0230*/  CS2R R8, SRZ ;  /* 0x0000000000087805 */ /* 0x000fe2000001ff00 */
[----:B----4-:R-:W-:Y:S01]  /*0240*/  IMAD.WIDE R34, R32, 0x8, R6 ;  /* 0x0000000820227825 */ /* 0x010fe200078e0206 */
[----:B------:R-:W-:Y:S02]  /*0250*/  SHF.R.S32.HI R0, RZ, 0xc, R15 ;  /* 0x0000000cff007819 */ /* 0x000fe4000001140f */
[----:B------:R-:W-:Y:S02]  /*0260*/  SHF.R.S32.HI R14, RZ, 0x15, R19 ;  /* 0x00000015ff0e7819 */ /* 0x000fe40000011413 */
[----:B------:R-:W3:Y:S01]  /*0270*/  @!P0 LDG.E.EL.128 R8, desc[UR4][R34.64] ;  /* 0x0000000422088981 */ /* 0x000ee2000c2e1d00 */
[----:B------:R-:W-:-:S02]  /*0280*/  VIADD R27, R3, 0x2 ;  /* 0x00000002031b7836 */ /* 0x000fc40000000000 */
[----:B------:R-:W-:Y:S01]  /*0290*/  IMAD.HI R4, R0, 0x2aaaaaab, RZ ;  /* 0x2aaaaaab00047827 */ /* 0x000fe200078e02ff */
[----:B------:R-:W-:-:S04]  /*02a0*/  SGXT R14, R14, 0x1 ;  /* 0x000000010e0e781a */ /* 0x000fc80000000200 */
[C---:B-1----:R-:W-:Y:S02]  /*02b0*/  LEA.HI R12, R14.reuse, R27, RZ, 0x6 ;  /* 0x0000001b0e0c7211 */ /* 0x042fe400078f30ff */
[----:B------:R-:W-:Y:S02]  /*02c0*/  SHF.R.U32.HI R13, RZ, 0x1f, R4 ;  /* 0x0000001fff0d7819 */ /* 0x000fe40000011604 */
[----:B------:R-:W-:Y:S02]  /*02d0*/  LEA.HI R14, R14, R24, RZ, 0x6 ;  /* 0x000000180e0e7211 */ /* 0x000fe400078f30ff */
[----:B------:R-:W-:Y:S02]  /*02e0*/  LOP3.LUT R12, R12, 0xffffffc0, RZ, 0xc0, !PT ;  /* 0xffffffc00c0c7812 */ /* 0x000fe400078ec0ff */
[----:B------:R-:W-:Y:S02]  /*02f0*/  LEA.HI R19, R4, R13, RZ, 0x1e ;  /* 0x0000000d04137211 */ /* 0x000fe400078ff0ff */
[----:B------:R-:W-:Y:S01]  /*0300*/  SHF.R.S32.HI R4, RZ, 0x6, R14 ;  /* 0x00000006ff047819 */ /* 0x000fe2000001140e */
[----:B------:R-:W-:Y:S01]  /*0310*/  IMAD.IADD R27, R27, 0x1, -R12 ;  /* 0x000000011b1b7824 */ /* 0x000fe200078e0a0c */
[----:B------:R-:W-:Y:S01]  /*0320*/  CS2R R12, SRZ ;  /* 0x00000000000c7805 */ /* 0x000fe2000001ff00 */
[----:B------:R-:W-:Y:S01]  /*0330*/  IMAD R0, R19, -0x18, R0 ;  /* 0xffffffe813007824 */ /* 0x000fe200078e0200 */
[----:B------:R-:W-:-:S02]  /*0340*/  LEA.HI R18, R4, R4, RZ, 0x6 ;  /* 0x0000000404127211 */ /* 0x000fc400078f30ff */
[----:B------:R-:W-:Y:S01]  /*0350*/  CS2R R14, SRZ ;  /* 0x00000000000e7805 */ /* 0x000fe2000001ff00 */
[----:B------:R-:W-:Y:S01]  /*0360*/  IMAD.WIDE R6, R27, 0x8, R6 ;  /* 0x000000081b067825 */ /* 0x000fe200078e0206 */
[----:B------:R-:W-:Y:S02]  /*0370*/  LOP3.LUT R19, R18, 0xffffffc0, RZ, 0xc0, !PT ;  /* 0xffffffc012137812 */ /* 0x000fe400078ec0ff */
[----:B------:R-:W-:Y:S02]  /*0380*/  ISETP.GE.AND P1, PT, R0, 0xc, PT ;  /* 0x0000000c0000780c */ /* 0x000fe40003f26270 */
[----:B------:R-:W4:Y:S01]  /*0390*/  @!P0 LDG.E.EL.128 R12, desc[UR4][R6.64] ;  /* 0x00000004060c8981 */ /* 0x000f22000c2e1d00 */
[----:B------:R-:W-:-:S04]  /*03a0*/  IMAD.IADD R4, R4, 0x1, -R19 ;  /* 0x0000000104047824 */ /* 0x000fc800078e0a13 */
[----:B------:R-:W-:-:S06]  /*03b0*/  IMAD.WIDE R36, R4, 0x8, R16 ;  /* 0x0000000804247825 */ /* 0x000fcc00078e0210 */
[----:B------:R-:W5:Y:S01]  /*03c0*/  @!P1 LDG.E.EL.64 R30, desc[UR4][R36.64] ;  /* 0x00000004241e9981 */ /* 0x000f62000c2e1b00 */
[----:B------:R-:W-:Y:S02]  /*03d0*/  CS2R R16, SRZ ;  /* 0x0000000000107805 */ /* 0x000fe4000001ff00 */
[----:B------:R-:W-:Y:S01]  /*03e0*/  CS2R R18, SRZ ;  /* 0x0000000000127805 */ /* 0x000fe2000001ff00 */
[----:B------:R1:W5:Y:S05]  /*03f0*/  @!P1 LDG.E.EL.128 R20, desc[UR4][R6.64] ;  /* 0x0000000406149981 */ /* 0x00036a000c2e1d00 */
[----:B------:R2:W5:Y:S01]  /*0400*/  @!P1 LDG.E.EL.128 R16, desc[UR4][R34.64] ;  /* 0x0000000422109981 */ /* 0x000562000c2e1d00 */
[----:B-1----:R-:W-:Y:S01]  /*0410*/  IMAD.MOV.U32 R6, RZ, RZ, RZ ;  /* 0x000000ffff067224 */ /* 0x002fe200078e00ff */
[----:B--2---:R-:W-:-:S04]  /*0420*/  SEL R26, R29, RZ, !P0 ;  /* 0x000000ff1d1a7207 */ /* 0x004fc80004000000 */
[----:B------:R-:W-:Y:S02]  /*0430*/  SHF.R.U32.HI R25, RZ, 0x1a, R26 ;  /* 0x0000001aff197819 */ /* 0x000fe4000001161a */
[----:B------:R-:W-:Y:S02]  /*0440*/  SEL R28, R28, RZ, !P0 ;  /* 0x000000ff1c1c7207 */ /* 0x000fe40004000000 */
[----:B------:R-:W-:Y:S02]  /*0450*/  LOP3.LUT R25, R25, 0x20, RZ, 0xc0, !PT ;  /* 0x0000002019197812 */ /* 0x000fe400078ec0ff */
[----:B---3--:R-:W-:Y:S02]  /*0460*/  SEL R9, R9, RZ, !P0 ;  /* 0x000000ff09097207 */ /* 0x008fe40004000000 */
[----:B------:R-:W-:Y:S02]  /*0470*/  IADD3 R28, P2, R25, R28, RZ ;  /* 0x0000001c191c7210 */ /* 0x000fe40007f5e0ff */
[----:B------:R-:W-:-:S02]  /*0480*/  SEL R8, R8, RZ, !P0 ;  /* 0x000000ff08087207 */ /* 0x000fc40004000000 */
[----:B0-----:R-:W-:Y:S01]  /*0490*/  SHF.R.U32.HI R34, RZ, 0x18, R9 ;  /* 0x00000018ff227819 */ /* 0x001fe20000011609 */
[----:B------:R-:W-:Y:S01]  /*04a0*/  IMAD.X R29, RZ, RZ, R26, P2 ;  /* 0x000000ffff1d7224 */ /* 0x000fe200010e061a */
[----:B------:R-:W-:Y:S01]  /*04b0*/  LEA R35, P2, R8, UR6, 0x2 ;  /* 0x0000000608237c11 */ /* 0x000fe2000f8410ff */
[----:B------:R-:W-:Y:S01]  /*04c0*/  IMAD.SHL.U32 R25, R28, 0x80, RZ ;  /* 0x000000801c197824 */ /* 0x000fe200078e00ff */
[----:B------:R-:W-:Y:S02]  /*04d0*/  LOP3.LUT R34, R34, 0x80, RZ, 0xc0, !PT ;  /* 0x0000008022227812 */ /* 0x000fe400078ec0ff */
[----:B------:R-:W-:Y:S01]  /*04e0*/  SHF.L.U64.HI R26, R28, 0x7, R29 ;  /* 0x000000071c1a7819 */ /* 0x000fe2000001021d */
[----:B------:R-:W-:Y:S01]  /*04f0*/  IMAD.HI R28, R3, 0x2aaaaaab, RZ ;  /* 0x2aaaaaab031c7827 */ /* 0x000fe200078e02ff */
[----:B------:R-:W-:Y:S02]  /*0500*/  LEA.HI.X R9, R8, UR7, R9, 0x2, P2 ;  /* 0x0000000708097c11 */ /* 0x000fe400090f1409 */
[----:B------:R-:W-:-:S02]  /*0510*/  IADD3 R34, P2, P3, R25, R35, R34 ;  /* 0x0000002319227210 */ /* 0x000fc40007b5e022 */
[----:B------:R-:W-:Y:S02]  /*0520*/  SHF.R.U32.HI R7, RZ, 0x1f, R28 ;  /* 0x0000001fff077819 */ /* 0x000fe4000001161c */
[----:B------:R-:W-:Y:S01]  /*0530*/  IADD3.X R35, R26, R9, RZ, P2, P3 ;  /* 0x000000091a237210 */ /* 0x000fe200017e64ff */
[----:B------:R-:W-:Y:S01]  /*0540*/  IMAD.SHL.U32 R9, R5, 0x400, RZ ;  /* 0x0000040005097824 */ /* 0x000fe200078e00ff */
[----:B------:R-:W-:Y:S02]  /*0550*/  LEA.HI.SX32 R28, R28, R7, 0x12 ;  /* 0x000000071c1c7211 */ /* 0x000fe400078f92ff */
[----:B------:R-:W-:Y:S01]  /*0560*/  SEL R29, R10, RZ, !P0 ;  /* 0x000000ff0a1d7207 */ /* 0x000fe20004000000 */
[----:B------:R-:W-:Y:S01]  /*0570*/  IMAD.WIDE R34, R9, 0x4, R34 ;  /* 0x0000000409227825 */ /* 0x000fe200078e0222 */
[----:B------:R-:W-:Y:S02]  /*0580*/  SEL R8, R11, RZ, !P0 ;  /* 0x000000ff0b087207 */ /* 0x000fe40004000000 */
[----:B------:R-:W-:Y:S01]  /*0590*/  LEA R37, P2, R29, UR6, 0x2 ;  /* 0x000000061d257c11 */ /* 0x000fe2000f8410ff */
[----:B------:R-:W-:Y:S01]  /*05a0*/  IMAD R7, R28, 0x3000, RZ ;  /* 0x000030001c077824 */ /* 0x000fe200078e02ff */
[----:B----4-:R-:W-:-:S02]  /*05b0*/  SEL R12, R12, RZ, !P0 ;  /* 0x000000ff0c0c7207 */ /* 0x010fc40004000000 */
[----:B------:R-:W-:Y:S01]  /*05c0*/  SHF.R.U32.HI R36, RZ, 0x18, R8 ;  /* 0x00000018ff247819 */ /* 0x000fe20000011608 */
[----:B------:R-:W-:Y:S01]  /*05d0*/  IMAD.WIDE R10, R7, 0x4, R34 ;  /* 0x00000004070a7825 */ /* 0x000fe200078e0222 */
[----:B------:R-:W-:Y:S02]  /*05e0*/  LEA.HI.X R29, R29, UR7, R8, 0x2, P2 ;  /* 0x000000071d1d7c11 */ /* 0x000fe400090f1408 */
[----:B------:R-:W-:Y:S02]  /*05f0*/  SEL R13, R13, RZ, !P0 ;  /* 0x000000ff0d0d7207 */ /* 0x000fe40004000000 */
[----:B------:R-:W-:Y:S01]  /*0600*/  SEL R8, R14, RZ, !P0 ;  /* 0x000000ff0e087207 */ /* 0x000fe20004000000 */
[----:B------:R0:W2:Y:S01]  /*0610*/  @!P0 LDG.E.EL R6, desc[UR4][R10.64] ;  /* 0x000000040a068981 */ /* 0x0000a2000c2e1900 */
[----:B------:R-:W-:Y:S02]  /*0620*/  LEA R35, P2, R12, UR6, 0x2 ;  /* 0x000000060c237c11 */ /* 0x000fe4000f8410ff */
[----:B------:R-:W-:-:S02]  /*0630*/  SEL R33, R15, RZ, !P0 ;  /* 0x000000ff0f217207 */ /* 0x000fc40004000000 */
[----:B------:R-:W-:Y:S02]  /*0640*/  LOP3.LUT R36, R36, 0x80, RZ, 0xc0, !PT ;  /* 0x0000008024247812 */ /* 0x000fe400078ec0ff */
[----:B0-----:R-:W-:Y:S02]  /*0650*/  LEA.HI.X R11, R12, UR7, R13, 0x2, P2 ;  /* 0x000000070c0b7c11 */ /* 0x001fe400090f140d */
[C---:B------:R-:W-:Y:S02]  /*0660*/  LEA R10, P6, R8.reuse, UR6, 0x2 ;  /* 0x00000006080a7c11 */ /* 0x040fe4000f8c10ff */
[----:B-----5:R-:W-:Y:S02]  /*0670*/  SEL R12, R31, RZ, !P1 ;  /* 0x000000ff1f0c7207 */ /* 0x020fe40004800000 */
[----:B------:R-:W-:Y:S02]  /*0680*/  LEA.HI.X R15, R8, UR7, R33, 0x2, P6 ;  /* 0x00000007080f7c11 */ /* 0x000fe4000b0f1421 */
[----:B------:R-:W-:-:S02]  /*0690*/  SHF.R.U32.HI R34, RZ, 0x18, R13 ;  /* 0x00000018ff227819 */ /* 0x000fc4000001160d */
[----:B------:R-:W-:Y:S02]  /*06a0*/  SHF.R.U32.HI R8, RZ, 0x18, R33 ;  /* 0x00000018ff087819 */ /* 0x000fe40000011621 */
[----:B------:R-:W-:Y:S02]  /*06b0*/  SHF.R.U32.HI R14, RZ, 0x1a, R12 ;  /* 0x0000001aff0e7819 */ /* 0x000fe4000001160c */
[----:B------:R-:W-:Y:S02]  /*06c0*/  IADD3 R36, P4, P5, R25, R37, R36 ;  /* 0x0000002519247210 */ /* 0x000fe40007d9e024 */
[----:B------:R-:W-:Y:S02]  /*06d0*/  LOP3.LUT R34, R34, 0x80, RZ, 0xc0, !PT ;  /* 0x0000008022227812 */ /* 0x000fe400078ec0ff */
[----:B------:R-:W-:Y:S02]  /*06e0*/  SEL R13, R30, RZ, !P1 ;  /* 0x000000ff1e0d7207 */ /* 0x000fe40004800000 */
[----:B------:R-:W-:-:S02]  /*06f0*/  LOP3.LUT R8, R8, 0x80, RZ, 0xc0, !PT ;  /* 0x0000008008087812 */ /* 0x000fc400078ec0ff */
[----:B------:R-:W-:Y:S02]  /*0700*/  LOP3.LUT R14, R14, 0x20, RZ, 0xc0, !PT ;  /* 0x000000200e0e7812 */ /* 0x000fe400078ec0ff */
[----:B------:R-:W-:Y:S02]  /*0710*/  IADD3.X R37, R26, R29, RZ, P4, P5 ;  /* 0x0000001d1a257210 */ /* 0x000fe400027ea4ff */
[C---:B------:R-:W-:Y:S02]  /*0720*/  IADD3 R34, P3, P2, R25.reuse, R35, R34 ;  /* 0x0000002319227210 */ /* 0x040fe40007a7e022 */
[----:B------:R-:W-:Y:S02]  /*0730*/  IADD3 R10, P5, P6, R25, R10, R8 ;  /* 0x0000000a190a7210 */ /* 0x000fe40007ebe008 */
[----:B------:R-:W-:Y:S02]  /*0740*/  IADD3 R13, P4, R14, R13, RZ ;  /* 0x0000000d0e0d7210 */ /* 0x000fe40007f9e0ff */
[----:B------:R-:W-:-:S02]  /*0750*/  SEL R8, R17, RZ, !P1 ;  /* 0x000000ff11087207 */ /* 0x000fc40004800000 */
[C---:B------:R-:W-:Y:S01]  /*0760*/  IADD3.X R35, R26.reuse, R11, RZ, P3, P2 ;  /* 0x0000000b1a237210 */ /* 0x040fe20001fe44ff */
[----:B------:R-:W-:Y:S01]  /*0770*/  IMAD.X R12, RZ, RZ, R12, P4 ;  /* 0x000000ffff0c7224 */ /* 0x000fe200020e060c */
[----:B------:R-:W-:Y:S02]  /*0780*/  IADD3.X R11, R26, R15, RZ, P5, P6 ;  /* 0x0000000f1a0b7210 */ /* 0x000fe40002fec4ff */
[----:B------:R-:W-:Y:S02]  /*0790*/  SHF.R.U32.HI R14, RZ, 0x18, R8 ;  /* 0x00000018ff0e7819 */ /* 0x000fe40000011608 */
[----:B------:R-:W-:Y:S01]  /*07a0*/  SEL R17, R16, RZ, !P1 ;  /* 0x000000ff10117207 */ /* 0x000fe20004800000 */
[----:B------:R-:W-:Y:S01]  /*07b0*/  IMAD.WIDE R36, R9, 0x4, R36 ;  /* 0x0000000409247825 */ /* 0x000fe200078e0224 */
[----:B------:R-:W-:Y:S02]  /*07c0*/  LOP3.LUT R16, R14, 0x80, RZ, 0xc0, !PT ;  /* 0x000000800e107812 */ /* 0x000fe400078ec0ff */
[----:B------:R-:W-:Y:S01]  /*07d0*/  SHF.L.U64.HI R14, R13, 0x7, R12 ;  /* 0x000000070d0e7819 */ /* 0x000fe2000001020c */
[----:B------:R-:W-:-:S04]  /*07e0*/  IMAD.WIDE R34, R9, 0x4, R34 ;  /* 0x0000000409227825 */ /* 0x000fc800078e0222 */
[----:B------:R-:W-:Y:S01]  /*07f0*/  IMAD.WIDE R10, R9, 0x4, R10 ;  /* 0x00000004090a7825 */ /* 0x000fe200078e020a */
[----:B------:R-:W-:-:S03]  /*0800*/  LEA R9, P2, R17, UR6, 0x2 ;  /* 0x0000000611097c11 */ /* 0x000fc6000f8410ff */
[----:B------:R-:W-:Y:S02]  /*0810*/  IMAD.SHL.U32 R13, R13, 0x80, RZ ;  /* 0x000000800d0d7824 */ /* 0x000fe400078e00ff */
[----:B------:R-:W-:Y:S01]  /*0820*/  IMAD.HI R15, R24, 0x2aaaaaab, RZ ;  /* 0x2aaaaaab180f7827 */ /* 0x000fe200078e02ff */
[----:B------:R-:W-:Y:S02]  /*0830*/  LEA.HI.X R17, R17, UR7, R8, 0x2, P2 ;  /* 0x0000000711117c11 */ /* 0x000fe400090f1408 */
[----:B------:R-:W-:Y:S01]  /*0840*/  IADD3 R8, P2, P3, R13, R9, R16 ;  /* 0x000000090d087210 */ /* 0x000fe20007b5e010 */
[----:B------:R-:W-:Y:S01]  /*0850*/  IMAD.MOV.U32 R12, RZ, RZ, RZ ;  /* 0x000000ffff0c7224 */ /* 0x000fe200078e00ff */
[----:B------:R-:W-:Y:S01]  /*0860*/  SHF.R.U32.HI R16, RZ, 0x1f, R15 ;  /* 0x0000001fff107819 */ /* 0x000fe2000001160f */
[----:B------:R-:W-:Y:S01]  /*0870*/  IMAD.WIDE R36, R7, 0x4, R36 ;  /* 0x0000000407247825 */ /* 0x000fe200078e0224 */
[----:B------:R-:W-:Y:S02]  /*0880*/  IADD3.X R9, R14, R17, RZ, P2, P3 ;  /* 0x000000110e097210 */ /* 0x000fe400017e64ff */
[----:B------:R-:W-:Y:S01]  /*0890*/  LEA.HI.SX32 R15, R15, R16, 0x12 ;  /* 0x000000100f0f7211 */ /* 0x000fe200078f92ff */
[----:B------:R-:W-:Y:S01]  /*08a0*/  IMAD.SHL.U32 R31, R0, 0x400, RZ ;  /* 0x00000400001f7824 */ /* 0x000fe200078e00ff */
[----:B------:R0:W3:Y:S01]  /*08b0*/  @!P0 LDG.E.EL R12, desc[UR4][R36.64] ;  /* 0x00000004240c8981 */ /* 0x0000e2000c2e1900 */
[----:B------:R-:W-:-:S02]  /*08c0*/  SEL R38, R19, RZ, !P1 ;  /* 0x000000ff13267207 */ /* 0x000fc40004800000 */
[----:B------:R-:W-:Y:S01]  /*08d0*/  CS2R R16, SRZ ;  /* 0x0000000000107805 */ /* 0x000fe2000001ff00 */
[----:B------:R-:W-:Y:S01]  /*08e0*/  IMAD.WIDE R8, R31, 0x4, R8 ;  /* 0x000000041f087825 */ /* 0x000fe200078e0208 */
[----:B------:R-:W-:Y:S02]  /*08f0*/  SEL R19, R18, RZ, !P1 ;  /* 0x000000ff12137207 */ /* 0x000fe40004800000 */
[----:B------:R-:W-:Y:S01]  /*0900*/  SHF.R.U32.HI R18, RZ, 0x18, R38 ;  /* 0x00000018ff127819 */ /* 0x000fe20000011626 */
[----:B0-----:R-:W0:Y:S01]  /*0910*/  LDC.64 R36, c[0x0][0x230] ;  /* 0x00008c00ff247b82 */ /* 0x001e220000000a00 */
[----:B------:R-:W-:Y:S01]  /*0920*/  IMAD.WIDE R34, R7, 0x4, R34 ;  /* 0x0000000407227825 */ /* 0x000fe200078e0222 */
[----:B------:R-:W-:-:S03]  /*0930*/  LEA R30, P2, R19, UR6, 0x2 ;  /* 0x00000006131e7c11 */ /* 0x000fc6000f8410ff */
[----:B------:R-:W-:Y:S02]  /*0940*/  IMAD R29, R15, 0x3000, RZ ;  /* 0x000030000f1d7824 */ /* 0x000fe400078e02ff */
[----:B------:R-:W-:Y:S01]  /*0950*/  IMAD.WIDE R10, R7, 0x4, R10 ;  /* 0x00000004070a7825 */ /* 0x000fe200078e020a */
[----:B------:R-:W-:Y:S01]  /*0960*/  LOP3.LUT R18, R18, 0x80, RZ, 0xc0, !PT ;  /* 0x0000008012127812 */ /* 0x000fe200078ec0ff */
[----:B------:R1:W4:Y:S01]  /*0970*/  @!P0 LDG.E.EL R17, desc[UR4][R34.64] ;  /* 0x0000000422118981 */ /* 0x000322000c2e1900 */
[----:B------:R-:W-:Y:S01]  /*0980*/  SEL R20, R20, RZ, !P1 ;  /* 0x000000ff14147207 */ /* 0x000fe20004800000 */
[----:B------:R-:W-:Y:S02]  /*0990*/  IMAD.MOV.U32 R7, RZ, RZ, RZ ;  /* 0x000000ffff077224 */ /* 0x000fe400078e00ff */
[----:B------:R-:W-:Y:S01]  /*09a0*/  IMAD.WIDE R8, R29, 0x4, R8 ;  /* 0x000000041d087825 */ /* 0x000fe200078e0208 */
[----:B------:R-:W-:Y:S01]  /*09b0*/  SEL R21, R21, RZ, !P1 ;  /* 0x000000ff15157207 */ /* 0x000fe20004800000 */
[----:B------:R5:W2:Y:S01]  /*09c0*/  @!P0 LDG.E.EL R16, desc[UR4][R10.64] ;  /* 0x000000040a108981 */ /* 0x000aa2000c2e1900 */
[----:B------:R-:W-:-:S02]  /*09d0*/  LEA.HI.X R19, R19, UR7, R38, 0x2, P2 ;  /* 0x0000000713137c11 */ /* 0x000fc400090f1426 */
[----:B-1----:R-:W-:Y:S01]  /*09e0*/  SEL R35, R23, RZ, !P1 ;  /* 0x000000ff17237207 */ /* 0x002fe20004800000 */
[----:B------:R1:W2:Y:S01]  /*09f0*/  @!P1 LDG.E.EL R7, desc[UR4][R8.64] ;  /* 0x0000000408079981 */ /* 0x0002a2000c2e1900 */
[----:B------:R-:W-:Y:S02]  /*0a00*/  IADD3 R18, P2, P3, R13, R30, R18 ;  /* 0x0000001e0d127210 */ /* 0x000fe40007b5e012 */
[----:B------:R-:W-:Y:S02]  /*0a10*/  SEL R30, R22, RZ, !P1 ;  /* 0x000000ff161e7207 */ /* 0x000fe40004800000 */
[----:B-----5:R-:W-:Y:S02]  /*0a20*/  LEA R10, P4, R20, UR6, 0x2 ;  /* 0x00000006140a7c11 */ /* 0x020fe4000f8810ff */
[----:B------:R-:W-:Y:S02]  /*0a30*/  SHF.R.U32.HI R22, RZ, 0x18, R21 ;  /* 0x00000018ff167819 */ /* 0x000fe40000011615 */
[----:B-1----:R-:W-:-:S02]  /*0a40*/  SHF.R.U32.HI R8, RZ, 0x18, R35 ;  /* 0x00000018ff087819 */ /* 0x002fc40000011623 */
[----:B------:R-:W-:Y:S02]  /*0a50*/  LEA.HI.X R21, R20, UR7, R21, 0x2, P4 ;  /* 0x0000000714157c11 */ /* 0x000fe4000a0f1415 */
[----:B------:R-:W-:Y:S02]  /*0a60*/  LEA R20, P4, R30, UR6, 0x2 ;  /* 0x000000061e147c11 */ /* 0x000fe4000f8810ff */
[----:B------:R-:W-:Y:S02]  /*0a70*/  LOP3.LUT R22, R22, 0x80, RZ, 0xc0, !PT ;  /* 0x0000008016167812 */ /* 0x000fe400078ec0ff */
[----:B------:R-:W-:Y:S02]  /*0a80*/  LOP3.LUT R8, R8, 0x80, RZ, 0xc0, !PT ;  /* 0x0000008008087812 */ /* 0x000fe400078ec0ff */
[----:B------:R-:W-:Y:S02]  /*0a90*/  LEA.HI.X R35, R30, UR7, R35, 0x2, P4 ;  /* 0x000000071e237c11 */ /* 0x000fe4000a0f1423 */
[----:B------:R-:W-:-:S02]  /*0aa0*/  IADD3.X R19, R14, R19, RZ, P2, P3 ;  /* 0x000000130e137210 */ /* 0x000fc400017e64ff */
[C---:B------:R-:W-:Y:S02]  /*0ab0*/  IADD3 R22, P5, P4, R13.reuse, R10, R22 ;  /* 0x0000000a0d167210 */ /* 0x040fe40007cbe016 */
[----:B------:R-:W-:Y:S02]  /*0ac0*/  CS2R R10, SRZ ;  /* 0x00000000000a7805 */ /* 0x000fe4000001ff00 */
[----:B------:R-:W-:Y:S02]  /*0ad0*/  IADD3 R20, P2, P3, R13, R20, R8 ;  /* 0x000000140d147210 */ /* 0x000fe40007b5e008 */
[----:B------:R-:W-:Y:S01]  /*0ae0*/  CS2R R8, SRZ ;  /* 0x0000000000087805 */ /* 0x000fe2000001ff00 */
[----:B0-----:R-:W-:-:S05]  /*0af0*/  IMAD.WIDE R32, R32, 0x8, R36 ;  /* 0x0000000820207825 */ /* 0x001fca00078e0224 */
[----:B------:R-:W5:Y:S01]  /*0b00*/  @!P0 LDG.E.EL.128 R8, desc[UR4][R32.64] ;  /* 0x0000000420088981 */ /* 0x000f62000c2e1d00 */
[C---:B------:R-:W-:Y:S02]  /*0b10*/  IADD3.X R23, R14.reuse, R21, RZ, P5, P4 ;  /* 0x000000150e177210 */ /* 0x040fe40002fe84ff */
[----:B------:R-:W-:Y:S01]  /*0b20*/  IADD3.X R21, R14, R35, RZ, P2, P3 ;  /* 0x000000230e157210 */ /* 0x000fe200017e64ff */
[----:B------:R-:W-:-:S04]  /*0b30*/  IMAD.WIDE R18, R31, 0x4, R18 ;  /* 0x000000041f127825 */ /* 0x000fc800078e0212 */
[----:B------:R-:W-:-:S04]  /*0b40*/  IMAD.WIDE R22, R31, 0x4, R22 ;  /* 0x000000041f167825 */ /* 0x000fc800078e0216 */
[----:B------:R-:W-:-:S04]  /*0b50*/  IMAD.WIDE R30, R31, 0x4, R20 ;  /* 0x000000041f1e7825 */ /* 0x000fc800078e0214 */
[----:B------:R-:W-:Y:S02]  /*0b60*/  IMAD.MOV.U32 R20, RZ, RZ, RZ ;  /* 0x000000ffff147224 */ /* 0x000fe400078e00ff */
[----:B------:R-:W-:-:S04]  /*0b70*/  IMAD.WIDE R34, R29, 0x4, R18 ;  /* 0x000000041d227825 */ /* 0x000fc800078e0212 */
[C---:B------:R-:W-:Y:S01]  /*0b80*/  IMAD.WIDE R22, R29.reuse, 0x4, R22 ;  /* 0x000000041d167825 */ /* 0x040fe200078e0216 */
[----:B------:R0:W2:Y:S03]  /*0b90*/  @!P1 LDG.E.EL R20, desc[UR4][R34.64] ;  /* 0x0000000422149981 */ /* 0x0000a6000c2e1900 */
[----:B------:R-:W-:-:S04]  /*0ba0*/  IMAD.WIDE R30, R29, 0x4, R30 ;  /* 0x000000041d1e7825 */ /* 0x000fc800078e021e */
[C---:B------:R-:W-:Y:S02]  /*0bb0*/  IMAD R21, R28.reuse, -0x18000, R3 ;  /* 0xfffe80001c157824 */ /* 0x040fe400078e0203 */
[----:B------:R-:W-:Y:S02]  /*0bc0*/  IMAD R28, R28, 0xc000, RZ ;  /* 0x0000c0001c1c7824 */ /* 0x000fe400078e02ff */
[----:B0-----:R-:W-:Y:S02]  /*0bd0*/  IMAD R34, R15, 0xc000, RZ ;  /* 0x0000c0000f227824 */ /* 0x001fe400078e02ff */
[----:B------:R-:W-:Y:S01]  /*0be0*/  IMAD.IADD R21, R21, 0x1, R28 ;  /* 0x0000000115157824 */ /* 0x000fe200078e021c */
[----:B------:R-:W-:-:S06]  /*0bf0*/  CS2R R18, SRZ ;  /* 0x0000000000127805 */ /* 0x000fcc000001ff00 */
[----:B------:R0:W2:Y:S04]  /*0c00*/  @!P1 LDG.E.EL R19, desc[UR4][R22.64] ;  /* 0x0000000416139981 */ /* 0x0000a8000c2e1900 */
[----:B------:R1:W2:Y:S01]  /*0c10*/  @!P1 LDG.E.EL R18, desc[UR4][R30.64] ;  /* 0x000000041e129981 */ /* 0x0002a2000c2e1900 */
[----:B0-----:R-:W-:-:S04]  /*0c20*/  IMAD.HI R23, R3, 0x2aaaaaab, RZ ;  /* 0x2aaaaaab03177827 */ /* 0x001fc800078e02ff */
[----:B------:R-:W-:Y:S01]  /*0c30*/  IMAD.WIDE R36, R27, 0x8, R36 ;  /* 0x000000081b247825 */ /* 0x000fe200078e0224 */
[----:B-----5:R-:W-:Y:S02]  /*0c40*/  SEL R29, R8, RZ, !P0 ;  /* 0x000000ff081d7207 */ /* 0x020fe40004000000 */
[----:B------:R-:W-:Y:S01]  /*0c50*/  SEL R38, R9, RZ, !P0 ;  /* 0x000000ff09267207 */ /* 0x000fe20004000000 */
[----:B------:R-:W-:Y:S01]  /*0c60*/  IMAD R9, R15, -0x18000, R24 ;  /* 0xfffe80000f097824 */ /* 0x000fe200078e0218 */
[----:B------:R-:W-:-:S03]  /*0c70*/  LEA R8, P2, R29, UR6, 0x2 ;  /* 0x000000061d087c11 */ /* 0x000fc6000f8410ff */
[----:B------:R-:W-:Y:S01]  /*0c80*/  IMAD.IADD R15, R9, 0x1, R34 ;  /* 0x00000001090f7824 */ /* 0x000fe200078e0222 */
[--C-:B------:R-:W-:Y:S02]  /*0c90*/  LEA.HI.X R9, R29, UR7, R38.reuse, 0x2, P2 ;  /* 0x000000071d097c11 */ /* 0x100fe400090f1426 */
[----:B------:R-:W1:Y:S01]  /*0ca0*/  LDC.64 R28, c[0x0][0x210] ;  /* 0x00008400ff1c7b82 */ /* 0x000e620000000a00 */
[----:B------:R-:W-:Y:S02]  /*0cb0*/  SHF.R.U32.HI R22, RZ, 0x18, R38 ;  /* 0x00000018ff167819 */ /* 0x000fe40000011626 */
[----:B------:R-:W-:Y:S02]  /*0cc0*/  SEL R34, R11, RZ, !P0 ;  /* 0x000000ff0b227207 */ /* 0x000fe40004000000 */
[----:B------:R-:W-:-:S04]  /*0cd0*/  LOP3.LUT R22, R22, 0x80, RZ, 0xc0, !PT ;  /* 0x0000008016167812 */ /* 0x000fc800078ec0ff */
[----:B------:R-:W-:Y:S02]  /*0ce0*/  IADD3 R8, P2, P3, R25, R8, R22 ;  /* 0x0000000819087210 */ /* 0x000fe40007b5e016 */
[----:B------:R-:W-:Y:S02]  /*0cf0*/  SHF.R.U32.HI R22, RZ, 0x1f, R23 ;  /* 0x0000001fff167819 */ /* 0x000fe40000011617 */
[----:B------:R-:W-:Y:S02]  /*0d00*/  IADD3.X R9, R26, R9, RZ, P2, P3 ;  /* 0x000000091a097210 */ /* 0x000fe400017e64ff */
[----:B------:R-:W-:Y:S01]  /*0d10*/  LEA.HI.SX32 R22, R23, R22, 0x12 ;  /* 0x0000001617167211 */ /* 0x000fe200078f92ff */
[----:B-1----:R-:W-:Y:S01]  /*0d20*/  IMAD.WIDE R30, R21, 0x4, R28 ;  /* 0x00000004151e7825 */ /* 0x002fe200078e021c */
[----:B------:R-:W-:Y:S02]  /*0d30*/  SEL R21, R10, RZ, !P0 ;  /* 0x000000ff0a157207 */ /* 0x000fe40004000000 */
[----:B------:R-:W-:-:S02]  /*0d40*/  SHF.R.U32.HI R10, RZ, 0x18, R34 ;  /* 0x00000018ff0a7819 */ /* 0x000fc40000011622 */
[----:B------:R-:W-:Y:S02]  /*0d50*/  LEA R11, P2, R21, UR6, 0x2 ;  /* 0x00000006150b7c11 */ /* 0x000fe4000f8410ff */
[----:B------:R-:W-:Y:S01]  /*0d60*/  LOP3.LUT R10, R10, 0x80, RZ, 0xc0, !PT ;  /* 0x000000800a0a7812 */ /* 0x000fe200078ec0ff */
[----:B------:R-:W-:Y:S01]  /*0d70*/  IMAD.SHL.U32 R23, R5, 0x400, RZ ;  /* 0x0000040005177824 */ /* 0x000fe200078e00ff */
[----:B------:R-:W-:Y:S02]  /*0d80*/  LEA.HI.X R21, R21, UR7, R34, 0x2, P2 ;  /* 0x0000000715157c11 */ /* 0x000fe400090f1422 */
[----:B------:R-:W-:Y:S01]  /*0d90*/  IADD3 R10, P2, P3, R25, R11, R10 ;  /* 0x0000000b190a7210 */ /* 0x000fe20007b5e00a */
[----:B------:R-:W-:-:S03]  /*0da0*/  IMAD.WIDE R8, R23, 0x4, R8 ;  /* 0x0000000417087825 */ /* 0x000fc600078e0208 */
[----:B------:R-:W-:Y:S01]  /*0db0*/  IADD3.X R11, R26, R21, RZ, P2, P3 ;  /* 0x000000151a0b7210 */ /* 0x000fe200017e64ff */
[----:B------:R-:W-:Y:S02]  /*0dc0*/  IMAD R22, R22, 0x3000, RZ ;  /* 0x0000300016167824 */ /* 0x000fe400078e02ff */
[----:B------:R-:W-:-:S04]  /*0dd0*/  IMAD.WIDE R28, R15, 0x4, R28 ;  /* 0x000000040f1c7825 */ /* 0x000fc800078e021c */
[----:B------:R-:W-:Y:S02]  /*0de0*/  IMAD.MOV.U32 R15, RZ, RZ, RZ ;  /* 0x000000ffff0f7224 */ /* 0x000fe400078e00ff */
[----:B------:R-:W-:-:S04]  /*0df0*/  IMAD.WIDE R10, R23, 0x4, R10 ;  /* 0x00000004170a7825 */ /* 0x000fc800078e020a */
[----:B------:R-:W-:-:S04]  /*0e00*/  IMAD.WIDE R8, R22, 0x4, R8 ;  /* 0x0000000416087825 */ /* 0x000fc800078e0208 */
[----:B------:R-:W-:Y:S01]  /*0e10*/  IMAD.WIDE R34, R22, 0x4, R10 ;  /* 0x0000000416227825 */ /* 0x000fe200078e020a */
[----:B------:R0:W5:Y:S01]  /*0e20*/  @!P0 LDG.E.EL R15, desc[UR4][R8.64] ;  /* 0x00000004080f8981 */ /* 0x000162000c2e1900 */
[----:B------:R-:W-:Y:S02]  /*0e30*/  CS2R R10, SRZ ;  /* 0x00000000000a7805 */ /* 0x000fe4000001ff00 */
[----:B0-----:R-:W-:-:S06]  /*0e40*/  CS2R R8, SRZ ;  /* 0x0000000000087805 */ /* 0x001fcc000001ff00 */
[----:B------:R-:W2:Y:S01]  /*0e50*/  @!P0 LDG.E.EL.128 R8, desc[UR4][R36.64] ;  /* 0x0000000424088981 */ /* 0x000ea2000c2e1d00 */
[----:B------:R-:W-:-:S06]  /*0e60*/  IMAD.MOV.U32 R21, RZ, RZ, RZ ;  /* 0x000000ffff157224 */ /* 0x000fcc00078e00ff */
[----:B------:R0:W3:Y:S01]  /*0e70*/  @!P0 LDG.E.EL R21, desc[UR4][R34.64] ;  /* 0x0000000422158981 */ /* 0x0000e2000c2e1900 */
[----:B--2---:R-:W-:Y:S02]  /*0e80*/  SEL R27, R8, RZ, !P0 ;  /* 0x000000ff081b7207 */ /* 0x004fe40004000000 */
[----:B------:R-:W-:Y:S02]  /*0e90*/  SEL R38, R9, RZ, !P0 ;  /* 0x000000ff09267207 */ /* 0x000fe40004000000 */
[----:B------:R-:W-:-:S04]  /*0ea0*/  LEA R8, P2, R27, UR6, 0x2 ;  /* 0x000000061b087c11 */ /* 0x000fc8000f8410ff */
[--C-:B------:R-:W-:Y:S02]  /*0eb0*/  LEA.HI.X R9, R27, UR7, R38.reuse, 0x2, P2 ;  /* 0x000000071b097c11 */ /* 0x100fe400090f1426 */
[----:B------:R-:W-:-:S04]  /*0ec0*/  SHF.R.U32.HI R27, RZ, 0x18, R38 ;  /* 0x00000018ff1b7819 */ /* 0x000fc80000011626 */
[----:B------:R-:W-:-:S04]  /*0ed0*/  LOP3.LUT R27, R27, 0x80, RZ, 0xc0, !PT ;  /* 0x000000801b1b7812 */ /* 0x000fc800078ec0ff */
[----:B------:R-:W-:Y:S02]  /*0ee0*/  IADD3 R8, P2, P3, R25, R8, R27 ;  /* 0x0000000819087210 */ /* 0x000fe40007b5e01b */
[----:B------:R-:W-:Y:S02]  /*0ef0*/  SEL R27, R10, RZ, !P0 ;  /* 0x000000ff0a1b7207 */ /* 0x000fe40004000000 */
[----:B0-----:R-:W-:Y:S02]  /*0f00*/  SEL R34, R11, RZ, !P0 ;  /* 0x000000ff0b227207 */ /* 0x001fe40004000000 */
[----:B------:R-:W-:-:S04]  /*0f10*/  LEA R10, P4, R27, UR6, 0x2 ;  /* 0x000000061b0a7c11 */ /* 0x000fc8000f8810ff */
[--C-:B------:R-:W-:Y:S02]  /*0f20*/  LEA.HI.X R11, R27, UR7, R34.reuse, 0x2, P4 ;  /* 0x000000071b0b7c11 */ /* 0x100fe4000a0f1422 */
[----:B------:R-:W-:Y:S02]  /*0f30*/  SHF.R.U32.HI R27, RZ, 0x18, R34 ;  /* 0x00000018ff1b7819 */ /* 0x000fe40000011622 */
[----:B------:R-:W-:Y:S02]  /*0f40*/  IADD3.X R9, R26, R9, RZ, P2, P3 ;  /* 0x000000091a097210 */ /* 0x000fe400017e64ff */
[----:B------:R-:W-:-:S04]  /*0f50*/  LOP3.LUT R27, R27, 0x80, RZ, 0xc0, !PT ;  /* 0x000000801b1b7812 */ /* 0x000fc800078ec0ff */
[----:B------:R-:W-:Y:S01]  /*0f60*/  IADD3 R10, P4, P5, R25, R10, R27 ;  /* 0x0000000a190a7210 */ /* 0x000fe20007d9e01b */
[----:B------:R-:W-:-:S03]  /*0f70*/  IMAD.WIDE R8, R23, 0x4, R8 ;  /* 0x0000000417087825 */ /* 0x000fc600078e0208 */
[----:B------:R-:W-:Y:S01]  /*0f80*/  IADD3.X R11, R26, R11, RZ, P4, P5 ;  /* 0x0000000b1a0b7210 */ /* 0x000fe200027ea4ff */
[----:B------:R-:W-:Y:S01]  /*0f90*/  IMAD.WIDE R34, R22, 0x4, R8 ;  /* 0x0000000416227825 */ /* 0x000fe200078e0208 */
[----:B------:R-:W-:-:S03]  /*0fa0*/  CS2R R8, SRZ ;  /* 0x0000000000087805 */ /* 0x000fc6000001ff00 */
[----:B------:R-:W-:Y:S01]  /*0fb0*/  IMAD.WIDE R38, R23, 0x4, R10 ;  /* 0x0000000417267825 */ /* 0x000fe200078e020a */
[----:B------:R-:W-:-:S06]  /*0fc0*/  CS2R R10, SRZ ;  /* 0x00000000000a7805 */ /* 0x000fcc000001ff00 */
[----:B------:R0:W2:Y:S01]  /*0fd0*/  @!P1 LDG.E.EL.128 R8, desc[UR4][R32.64] ;  /* 0x0000000420089981 */ /* 0x0000a2000c2e1d00 */
[----:B------:R-:W-:Y:S01]  /*0fe0*/  SHF.R.S32.HI R23, RZ, 0x1f, R24 ;  /* 0x0000001fff177819 */ /* 0x000fe20000011418 */
[----:B------:R-:W-:-:S03]  /*0ff0*/  IMAD.WIDE R38, R22, 0x4, R38 ;  /* 0x0000000416267825 */ /* 0x000fc600078e0226 */
[----:B------:R-:W-:-:S04]  /*1000*/  LEA.HI R23, R23, R24, RZ, 0xc ;  /* 0x0000001817177211 */ /* 0x000fc800078f60ff */
[----:B------:R-:W-:Y:S01]  /*1010*/  LOP3.LUT R22, R23, 0xfffff000, RZ, 0xc0, !PT ;  /* 0xfffff00017167812 */ /* 0x000fe200078ec0ff */
[----:B------:R-:W-:Y:S02]  /*1020*/  IMAD.MOV.U32 R26, RZ, RZ, RZ ;  /* 0x000000ffff1a7224 */ /* 0x000fe400078e00ff */
[----:B0-----:R-:W-:-:S04]  /*1030*/  IMAD.SHL.U32 R32, R0, 0x400, RZ ;  /* 0x0000040000207824 */ /* 0x001fc800078e00ff */
[----:B------:R0:W3:Y:S01]  /*1040*/  @!P0 LDG.E.EL R26, desc[UR4][R34.64] ;  /* 0x00000004221a8981 */ /* 0x0000e2000c2e1900 */
[----:B------:R-:W-:Y:S02]  /*1050*/  IMAD.MOV.U32 R25, RZ, RZ, RZ ;  /* 0x000000ffff197224 */ /* 0x000fe400078e00ff */
[----:B------:R-:W-:-:S04]  /*1060*/  IMAD.MOV.U32 R33, RZ, RZ, RZ ;  /* 0x000000ffff217224 */ /* 0x000fc800078e00ff */
[----:B------:R1:W3:Y:S01]  /*1070*/  @!P0 LDG.E.EL R25, desc[UR4][R38.64] ;  /* 0x0000000426198981 */ /* 0x0002e2000c2e1900 */
[----:B--2---:R-:W-:Y:S01]  /*1080*/  SEL R27, R9, RZ, !P1 ;  /* 0x000000ff091b7207 */ /* 0x004fe20004800000 */
[----:B------:R-:W-:Y:S01]  /*1090*/  VIADD R9, R3, 0x200 ;  /* 0x0000020003097836 */ /* 0x000fe20000000000 */
[----:B------:R-:W-:Y:S02]  /*10a0*/  SEL R8, R8, RZ, !P1 ;  /* 0x000000ff08087207 */ /* 0x000fe40004800000 */
[----:B------:R-:W-:Y:S01]  /*10b0*/  SHF.R.U32.HI R24, RZ, 0x18, R27 ;  /* 0x00000018ff187819 */ /* 0x000fe2000001161b */
[C---:B------:R-:W-:Y:S02]  /*10c0*/  IMAD.IADD R22, R9.reuse, 0x1, -R22 ;  /* 0x0000000109167824 */ /* 0x040fe400078e0a16 */
[----:B------:R-:W-:Y:S01]  /*10d0*/  IMAD.HI R23, R9, 0x2aaaaaab, RZ ;  /* 0x2aaaaaab09177827 */ /* 0x000fe200078e02ff */
[----:B------:R-:W-:Y:S02]  /*10e0*/  LEA R9, P2, R8, UR6, 0x2 ;  /* 0x0000000608097c11 */ /* 0x000fe4000f8410ff */
[----:B------:R-:W-:-:S02]  /*10f0*/  LOP3.LUT R24, R24, 0x80, RZ, 0xc0, !PT ;  /* 0x0000008018187812 */ /* 0x000fc400078ec0ff */
[----:B------:R-:W-:Y:S02]  /*1100*/  LEA.HI.X R27, R8, UR7, R27, 0x2, P2 ;  /* 0x00000007081b7c11 */ /* 0x000fe400090f141b */
[----:B------:R-:W-:Y:S02]  /*1110*/  IADD3 R8, P2, P3, R13, R9, R24 ;  /* 0x000000090d087210 */ /* 0x000fe40007b5e018 */
[----:B------:R-:W-:-:S04]  /*1120*/  SHF.R.U32.HI R24, RZ, 0x1f, R23 ;  /* 0x0000001fff187819 */ /* 0x000fc80000011617 */
[----:B------:R-:W-:Y:S02]  /*1130*/  LEA.HI.SX32 R23, R23, R24, 0x12 ;  /* 0x0000001817177211 */ /* 0x000fe400078f92ff */
[----:B------:R-:W-:Y:S02]  /*1140*/  SEL R24, R11, RZ, !P1 ;  /* 0x000000ff0b187207 */ /* 0x000fe40004800000 */
[----:B------:R-:W-:Y:S02]  /*1150*/  IADD3.X R9, R14, R27, RZ, P2, P3 ;  /* 0x0000001b0e097210 */ /* 0x000fe400017e64ff */
[----:B------:R-:W-:Y:S02]  /*1160*/  SEL R27, R10, RZ, !P1 ;  /* 0x000000ff0a1b7207 */ /* 0x000fe40004800000 */
[----:B------:R-:W-:Y:S02]  /*1170*/  SHF.R.U32.HI R10, RZ, 0x18, R24 ;  /* 0x00000018ff0a7819 */ /* 0x000fe40000011618 */
[----:B------:R-:W-:-:S02]  /*1180*/  LEA R11, P2, R27, UR6, 0x2 ;  /* 0x000000061b0b7c11 */ /* 0x000fc4000f8410ff */
[----:B------:R-:W-:Y:S02]  /*1190*/  LOP3.LUT R10, R10, 0x80, RZ, 0xc0, !PT ;  /* 0x000000800a0a7812 */ /* 0x000fe400078ec0ff */
[----:B------:R-:W-:Y:S02]  /*11a0*/  LEA.HI.X R27, R27, UR7, R24, 0x2, P2 ;  /* 0x000000071b1b7c11 */ /* 0x000fe400090f1418 */
[----:B------:R-:W-:Y:S01]  /*11b0*/  IADD3 R10, P2, P3, R13, R11, R10 ;  /* 0x0000000b0d0a7210 */ /* 0x000fe20007b5e00a */
[----:B------:R-:W-:-:S03]  /*11c0*/  IMAD.WIDE R8, R32, 0x4, R8 ;  /* 0x0000000420087825 */ /* 0x000fc600078e0208 */
[----:B------:R-:W-:Y:S01]  /*11d0*/  IADD3.X R11, R14, R27, RZ, P2, P3 ;  /* 0x0000001b0e0b7210 */ /* 0x000fe200017e64ff */
[----:B0-----:R-:W-:Y:S02]  /*11e0*/  IMAD R34, R23, 0x3000, RZ ;  /* 0x0000300017227824 */ /* 0x001fe400078e02ff */
[----:B------:R-:W-:-:S04]  /*11f0*/  IMAD.WIDE R10, R32, 0x4, R10 ;  /* 0x00000004200a7825 */ /* 0x000fc800078e020a */
[----:B------:R-:W-:-:S04]  /*1200*/  IMAD.WIDE R8, R34, 0x4, R8 ;  /* 0x0000000422087825 */ /* 0x000fc800078e0208 */
[----:B-1----:R-:W-:Y:S01]  /*1210*/  IMAD.WIDE R38, R34, 0x4, R10 ;  /* 0x0000000422267825 */ /* 0x002fe200078e020a */
[----:B------:R0:W2:Y:S01]  /*1220*/  @!P1 LDG.E.EL R33, desc[UR4][R8.64] ;  /* 0x0000000408219981 */ /* 0x0000a2000c2e1900 */
[----:B------:R-:W-:Y:S02]  /*1230*/  CS2R R10, SRZ ;  /* 0x00000000000a7805 */ /* 0x000fe4000001ff00 */
[----:B0-----:R-:W-:-:S06]  /*1240*/  CS2R R8, SRZ ;  /* 0x0000000000087805 */ /* 0x001fcc000001ff00 */
[----:B------:R-:W2:Y:S01]  /*1250*/  @!P1 LDG.E.EL.128 R8, desc[UR4][R36.64] ;  /* 0x0000000424089981 */ /* 0x000ea2000c2e1d00 */
[----:B------:R-:W-:-:S06]  /*1260*/  IMAD.MOV.U32 R24, RZ, RZ, RZ ;  /* 0x000000ffff187224 */ /* 0x000fcc00078e00ff */
[----:B------:R0:W3:Y:S02]  /*1270*/  @!P1 LDG.E.EL R24, desc[UR4][R38.64] ;  /* 0x0000000426189981 */ /* 0x0000e4000c2e1900 */
[----:B0-----:R-:W0:Y:S01]  /*1280*/  LDC.64 R38, c[0x0][0x238] ;  /* 0x00008e00ff267b82 */ /* 0x001e220000000a00 */
[----:B--2---:R-:W-:Y:S02]  /*1290*/  SEL R8, R8, RZ, !P1 ;  /* 0x000000ff08087207 */ /* 0x004fe40004800000 */
[----:B------:R-:W-:Y:S02]  /*12a0*/  SEL R35, R9, RZ, !P1 ;  /* 0x000000ff09237207 */ /* 0x000fe40004800000 */
[----:B------:R-:W-:-:S04]  /*12b0*/  LEA R27, P2, R8, UR6, 0x2 ;  /* 0x00000006081b7c11 */ /* 0x000fc8000f8410ff */
[--C-:B------:R-:W-:Y:S02]  /*12c0*/  LEA.HI.X R9, R8, UR7, R35.reuse, 0x2, P2 ;  /* 0x0000000708097c11 */ /* 0x100fe400090f1423 */
[----:B------:R-:W-:Y:S02]  /*12d0*/  SHF.R.U32.HI R8, RZ, 0x18, R35 ;  /* 0x00000018ff087819 */ /* 0x000fe40000011623 */
[----:B------:R-:W-:Y:S02]  /*12e0*/  SEL R11, R11, RZ, !P1 ;  /* 0x000000ff0b0b7207 */ /* 0x000fe40004800000 */
[----:B------:R-:W-:Y:S02]  /*12f0*/  LOP3.LUT R8, R8, 0x80, RZ, 0xc0, !PT ;  /* 0x0000008008087812 */ /* 0x000fe400078ec0ff */
[----:B------:R-:W-:Y:S02]  /*1300*/  SEL R36, R10, RZ, !P1 ;  /* 0x000000ff0a247207 */ /* 0x000fe40004800000 */
[----:B------:R-:W-:-:S02]  /*1310*/  IADD3 R8, P2, P3, R13, R27, R8 ;  /* 0x0000001b0d087210 */ /* 0x000fc40007b5e008 */
[----:B------:R-:W-:Y:S02]  /*1320*/  SHF.R.U32.HI R10, RZ, 0x18, R11 ;  /* 0x00000018ff0a7819 */ /* 0x000fe4000001160b */
[----:B------:R-:W-:Y:S02]  /*1330*/  IADD3.X R9, R14, R9, RZ, P2, P3 ;  /* 0x000000090e097210 */ /* 0x000fe400017e64ff */
[----:B------:R-:W-:Y:S02]  /*1340*/  LOP3.LUT R10, R10, 0x80, RZ, 0xc0, !PT ;  /* 0x000000800a0a7812 */ /* 0x000fe400078ec0ff */
[----:B------:R-:W-:Y:S01]  /*1350*/  LEA R35, P2, R36, UR6, 0x2 ;  /* 0x0000000624237c11 */ /* 0x000fe2000f8410ff */
[----:B------:R-:W-:-:S03]  /*1360*/  IMAD.WIDE R8, R32, 0x4, R8 ;  /* 0x0000000420087825 */ /* 0x000fc600078e0208 */
[----:B------:R-:W-:Y:S02]  /*1370*/  IADD3 R10, P3, P4, R13, R35, R10 ;  /* 0x000000230d0a7210 */ /* 0x000fe40007c7e00a */
[----:B------:R-:W-:Y:S01]  /*1380*/  LEA.HI.X R11, R36, UR7, R11, 0x2, P2 ;  /* 0x00000007240b7c11 */ /* 0x000fe200090f140b */
[----:B------:R-:W-:Y:S01]  /*1390*/  IMAD.MOV.U32 R27, RZ, RZ, RZ ;  /* 0x000000ffff1b7224 */ /* 0x000fe200078e00ff */
[----:B------:R-:W-:Y:S01]  /*13a0*/  SEL R6, R6, RZ, !P0 ;  /* 0x000000ff06067207 */ /* 0x000fe20004000000 */
[----:B------:R-:W-:Y:S01]  /*13b0*/  IMAD.WIDE R8, R34, 0x4, R8 ;  /* 0x0000000422087825 */ /* 0x000fe200078e0208 */
[----:B------:R-:W-:Y:S01]  /*13c0*/  IADD3.X R11, R14, R11, RZ, P3, P4 ;  /* 0x0000000b0e0b7210 */ /* 0x000fe20001fe84ff */
[----:B------:R-:W-:-:S03]  /*13d0*/  ULDC.64 UR6, c[0x0][0x248] ;  /* 0x0000920000067ab9 */ /* 0x000fc60000000a00 */
[----:B------:R1:W2:Y:S01]  /*13e0*/  @!P1 LDG.E.EL R27, desc[UR4][R8.64] ;  /* 0x00000004081b9981 */ /* 0x0002a2000c2e1900 */
[----:B------:R-:W-:Y:S01]  /*13f0*/  IMAD.WIDE R10, R32, 0x4, R10 ;  /* 0x00000004200a7825 */ /* 0x000fe200078e020a */
[----:B------:R-:W-:-:S04]  /*1400*/  SHF.R.S32.HI R32, RZ, 0x1f, R3 ;  /* 0x0000001fff207819 */ /* 0x000fc80000011403 */
[----:B-1----:R-:W-:-:S04]  /*1410*/  LEA.HI R8, R32, R3, RZ, 0x6 ;  /* 0x0000000320087211 */ /* 0x002fc800078f30ff */
[----:B------:R-:W-:Y:S01]  /*1420*/  LOP3.LUT R8, R8, 0xffffffc0, RZ, 0xc0, !PT ;  /* 0xffffffc008087812 */ /* 0x000fe200078ec0ff */
[----:B------:R-:W-:-:S04]  /*1430*/  IMAD.WIDE R36, R34, 0x4, R10 ;  /* 0x0000000422247825 */ /* 0x000fc800078e020a */
[----:B------:R-:W-:Y:S01]  /*1440*/  IMAD.IADD R9, R3, 0x1, -R8 ;  /* 0x0000000103097824 */ /* 0x000fe200078e0a08 */
[----:B------:R-:W-:-:S03]  /*1450*/  CS2R R10, SRZ ;  /* 0x00000000000a7805 */ /* 0x000fc6000001ff00 */
[----:B0-----:R-:W-:Y:S01]  /*1460*/  IMAD.WIDE R38, R9, 0x4, R38 ;  /* 0x0000000409267825 */ /* 0x001fe200078e0226 */
[----:B------:R-:W-:-:S06]  /*1470*/  CS2R R8, SRZ ;  /* 0x0000000000087805 */ /* 0x000fcc000001ff00 */
[----:B------:R-:W2:Y:S01]  /*1480*/  @!P0 LDG.E.EL.128 R8, desc[UR4][R38.64] ;  /* 0x0000000426088981 */ /* 0x000ea2000c2e1d00 */
[----:B-----5:R-:W-:Y:S02]  /*1490*/  SEL R15, R15, RZ, !P0 ;  /* 0x000000ff0f0f7207 */ /* 0x020fe40004000000 */
[----:B---3--:R-:W-:Y:S02]  /*14a0*/  SEL R12, R12, RZ, !P0 ;  /* 0x000000ff0c0c7207 */ /* 0x008fe40004000000 */
[----:B------:R-:W-:Y:S01]  /*14b0*/  SEL R21, R21, RZ, !P0 ;  /* 0x000000ff15157207 */ /* 0x000fe20004000000 */
[----:B------:R-:W-:-:S04]  /*14c0*/  FADD R15, -R6, R15 ;  /* 0x0000000f060f7221 */ /* 0x000fc80000000100 */
[----:B------:R-:W-:Y:S01]  /*14d0*/  FADD R21, -R12, R21 ;  /* 0x000000150c157221 */ /* 0x000fe20000000100 */
[----:B------:R-:W-:Y:S02]  /*14e0*/  IMAD.MOV.U32 R14, RZ, RZ, RZ ;  /* 0x000000ffff0e7224 */ /* 0x000fe400078e00ff */
[----:B------:R-:W-:-:S06]  /*14f0*/  IMAD.MOV.U32 R34, RZ, RZ, RZ ;  /* 0x000000ffff227224 */ /* 0x000fcc00078e00ff */
[----:B------:R0:W3:Y:S01]  /*1500*/  @!P1 LDG.E.EL R34, desc[UR4][R36.64] ;  /* 0x0000000424229981 */ /* 0x0000e2000c2e1900 */
[----:B----4-:R-:W-:Y:S01]  /*1510*/  SEL R17, R17, RZ, !P0 ;  /* 0x000000ff11117207 */ /* 0x010fe20004000000 */
[----:B0-----:R-:W0:Y:S01]  /*1520*/  LDC.64 R36, c[0x0][0x240] ;  /* 0x00009000ff247b82 */ /* 0x001e220000000a00 */
[----:B--2---:R-:W-:Y:S02]  /*1530*/  SEL R8, R8, RZ, !P0 ;  /* 0x000000ff08087207 */ /* 0x004fe40004000000 */
[----:B------:R-:W-:-:S03]  /*1540*/  SEL R9, R9, RZ, !P0 ;  /* 0x000000ff09097207 */ /* 0x000fc60004000000 */
[----:B------:R-:W-:Y:S01]  /*1550*/  FFMA R6, R15, R8, R6 ;  /* 0x000000080f067223 */ /* 0x000fe20000000006 */
[----:B------:R-:W-:Y:S02]  /*1560*/  IMAD.MOV.U32 R15, RZ, RZ, RZ ;  /* 0x000000ffff0f7224 */ /* 0x000fe400078e00ff */
[----:B------:R-:W-:Y:S01]  /*1570*/  FFMA R21, R21, R9, R12 ;  /* 0x0000000915157223 */ /* 0x000fe2000000000c */
[----:B------:R-:W-:-:S06]  /*1580*/  CS2R R12, SRZ ;  /* 0x00000000000c7805 */ /* 0x000fcc000001ff00 */
[----:B------:R-:W2:Y:S01]  /*1590*/  @!P1 LDG.E.EL.128 R12, desc[UR4][R38.64] ;  /* 0x00000004260c9981 */ /* 0x000ea2000c2e1d00 */
[----:B------:R-:W-:Y:S02]  /*15a0*/  SEL R26, R26, RZ, !P0 ;  /* 0x000000ff1a1a7207 */ /* 0x000fe40004000000 */
[----:B------:R-:W-:Y:S02]  /*15b0*/  SEL R16, R16, RZ, !P0 ;  /* 0x000000ff10107207 */ /* 0x000fe40004000000 */
[----:B------:R-:W-:Y:S02]  /*15c0*/  SEL R25, R25, RZ, !P0 ;  /* 0x000000ff19197207 */ /* 0x000fe40004000000 */
[----:B------:R-:W-:Y:S02]  /*15d0*/  SEL R7, R7, RZ, !P1 ;  /* 0x000000ff07077207 */ /* 0x000fe40004800000 */
[----:B------:R-:W-:Y:S01]  /*15e0*/  SEL R8, R33, RZ, !P1 ;  /* 0x000000ff21087207 */ /* 0x000fe20004800000 */
[----:B------:R-:W-:Y:S01]  /*15f0*/  FADD R26, -R17, R26 ;  /* 0x0000001a111a7221 */ /* 0x000fe20000000100 */
[----:B------:R-:W-:Y:S01]  /*1600*/  SEL R10, R10, RZ, !P0 ;  /* 0x000000ff0a0a7207 */ /* 0x000fe20004000000 */
[----:B------:R-:W-:Y:S01]  /*1610*/  FADD R25, -R16, R25 ;  /* 0x0000001910197221 */ /* 0x000fe20000000100 */
[----:B------:R-:W-:Y:S01]  /*1620*/  SEL R11, R11, RZ, !P0 ;  /* 0x000000ff0b0b7207 */ /* 0x000fe20004000000 */
[----:B------:R-:W-:-:S02]  /*1630*/  FADD R8, -R7, R8 ;  /* 0x0000000807087221 */ /* 0x000fc40000000100 */
[----:B------:R-:W-:Y:S02]  /*1640*/  FFMA R17, R26, R10, R17 ;  /* 0x0000000a1a117223 */ /* 0x000fe40000000011 */
[----:B------:R-:W-:Y:S01]  /*1650*/  FFMA R16, R25, R11, R16 ;  /* 0x0000000b19107223 */ /* 0x000fe20000000010 */
[----:B------:R-:W-:Y:S01]  /*1660*/  CS2R R10, SRZ ;  /* 0x00000000000a7805 */ /* 0x000fe2000001ff00 */
[----:B------:R-:W-:Y:S02]  /*1670*/  IMAD.MOV.U32 R33, RZ, RZ, RZ ;  /* 0x000000ffff217224 */ /* 0x000fe400078e00ff */
[----:B0-----:R-:W-:-:S05]  /*1680*/  IMAD.WIDE R40, R2, 0x4, R36 ;  /* 0x0000000402287825 */ /* 0x001fca00078e0224 */
[----:B------:R-:W4:Y:S01]  /*1690*/  @!P0 LDG.E.EL R33, desc[UR4][R40.64] ;  /* 0x0000000428218981 */ /* 0x000f22000c2e1900 */
[----:B------:R-:W-:Y:S02]  /*16a0*/  SEL R24, R24, RZ, !P1 ;  /* 0x000000ff18187207 */ /* 0x000fe40004800000 */
[----:B---3--:R-:W-:Y:S02]  /*16b0*/  SEL R25, R34, RZ, !P1 ;  /* 0x000000ff22197207 */ /* 0x008fe40004800000 */
[----:B--2---:R-:W-:-:S05]  /*16c0*/  SEL R12, R12, RZ, !P1 ;  /* 0x000000ff0c0c7207 */ /* 0x004fca0004800000 */
[----:B------:R-:W-:Y:S01]  /*16d0*/  FFMA R7, R8, R12, R7 ;  /* 0x0000000c08077223 */ /* 0x000fe20000000007 */
[----:B------:R-:W-:-:S06]  /*16e0*/  CS2R R8, SRZ ;  /* 0x0000000000087805 */ /* 0x000fcc000001ff00 */
[----:B------:R-:W2:Y:S01]  /*16f0*/  @!P0 LDG.E.128 R8, desc[UR4][R30.64] ;  /* 0x000000041e088981 */ /* 0x000ea2000c1e1d00 */
[----:B------:R-:W-:Y:S02]  /*1700*/  SEL R2, R13, RZ, !P1 ;  /* 0x000000ff0d027207 */ /* 0x000fe40004800000 */
[----:B------:R-:W-:Y:S02]  /*1710*/  SEL R13, R20, RZ, !P1 ;  /* 0x000000ff140d7207 */ /* 0x000fe40004800000 */
[----:B------:R-:W-:Y:S01]  /*1720*/  SEL R12, R18, RZ, !P1 ;  /* 0x000000ff120c7207 */ /* 0x000fe20004800000 */
[----:B------:R-:W-:Y:S01]  /*1730*/  IMAD.HI R26, R3, 0x2aaaaaab, RZ ;  /* 0x2aaaaaab031a7827 */ /* 0x000fe200078e02ff */
[----:B------:R-:W-:-:S03]  /*1740*/  SEL R15, R15, RZ, !P1 ;  /* 0x000000ff0f0f7207 */ /* 0x000fc60004800000 */
[----:B------:R-:W-:Y:S01]  /*1750*/  FADD R24, -R13, R24 ;  /* 0x000000180d187221 */ /* 0x000fe20000000100 */
[----:B------:R-:W-:Y:S01]  /*1760*/  FADD R25, -R12, R25 ;  /* 0x000000190c197221 */ /* 0x000fe20000000100 */
[----:B------:R-:W-:Y:S02]  /*1770*/  SEL R20, R27, RZ, !P1 ;  /* 0x000000ff1b147207 */ /* 0x000fe40004800000 */
[----:B------:R-:W-:Y:S01]  /*1780*/  FFMA R2, R24, R2, R13 ;  /* 0x0000000218027223 */ /* 0x000fe2000000000d */
[----:B------:R-:W-:Y:S01]  /*1790*/  SHF.R.U32.HI R27, RZ, 0x1f, R26 ;  /* 0x0000001fff1b7819 */ /* 0x000fe2000001161a */
[----:B------:R-:W-:Y:S01]  /*17a0*/  FFMA R34, R25, R15, R12 ;  /* 0x0000000f19227223 */ /* 0x000fe2000000000c */
[----:B------:R-:W-:Y:S01]  /*17b0*/  LEA.HI R32, R32, R3, RZ, 0xc ;  /* 0x0000000320207211 */ /* 0x000fe200078f60ff */
[----:B------:R-:W-:Y:S01]  /*17c0*/  IMAD.WIDE R24, R4, 0x4, R36 ;  /* 0x0000000404187825 */ /* 0x000fe200078e0224 */
[----:B------:R-:W-:Y:S02]  /*17d0*/  CS2R R36, SRZ ;  /* 0x0000000000247805 */ /* 0x000fe4000001ff00 */
[----:B------:R-:W-:Y:S01]  /*17e0*/  LEA.HI.SX32 R27, R26, R27, 0x12 ;  /* 0x0000001b1a1b7211 */ /* 0x000fe200078f92ff */
[----:B------:R-:W-:-:S02]  /*17f0*/  IMAD.MOV.U32 R38, RZ, RZ, RZ ;  /* 0x000000ffff267224 */ /* 0x000fc400078e00ff */
[----:B------:R-:W-:Y:S01]  /*1800*/  IMAD.MOV.U32 R4, RZ, RZ, RZ ;  /* 0x000000ffff047224 */ /* 0x000fe200078e00ff */
[----:B------:R-:W-:Y:S01]  /*1810*/  LOP3.LUT R32, R32, 0xfffff000, RZ, 0xc0, !PT ;  /* 0xfffff00020207812 */ /* 0x000fe200078ec0ff */
[----:B------:R-:W3:Y:S01]  /*1820*/  @!P1 LDG.E.EL R37, desc[UR4][R24.64] ;  /* 0x0000000418259981 */ /* 0x000ee2000c2e1900 */
[----:B------:R-:W-:Y:S01]  /*1830*/  IMAD R27, R27, 0xc000, RZ ;  /* 0x0000c0001b1b7824 */ /* 0x000fe200078e02ff */
[----:B------:R-:W-:Y:S02]  /*1840*/  SEL R19, R19, RZ, !P1 ;  /* 0x000000ff13137207 */ /* 0x000fe40004800000 */
[----:B------:R-:W5:Y:S01]  /*1850*/  @!P1 LDG.E.EL R38, desc[UR4][R24.64] ;  /* 0x0000000418269981 */ /* 0x000f62000c2e1900 */
[----:B------:R-:W-:-:S03]  /*1860*/  IMAD.IADD R32, R3, 0x1, -R32 ;  /* 0x0000000103207824 */ /* 0x000fc600078e0a20 */
[----:B------:R-:W5:Y:S04]  /*1870*/  @!P1 LDG.E.EL R36, desc[UR4][R24.64] ;  /* 0x0000000418249981 */ /* 0x000f68000c2e1900 */
[----:B------:R0:W5:Y:S01]  /*1880*/  @!P1 LDG.E.EL R4, desc[UR4][R24.64] ;  /* 0x0000000418049981 */ /* 0x000162000c2e1900 */
[----:B------:R-:W-:Y:S01]  /*1890*/  SEL R14, R14, RZ, !P1 ;  /* 0x000000ff0e0e7207 */ /* 0x000fe20004800000 */
[----:B------:R-:W-:Y:S01]  /*18a0*/  FADD R20, -R19, R20 ;  /* 0x0000001413147221 */ /* 0x000fe20000000100 */
[C---:B------:R-:W-:Y:S01]  /*18b0*/  ISETP.GT.AND P2, PT, R5.reuse, 0xb, PT ;  /* 0x0000000b0500780c */ /* 0x040fe20003f44270 */
[----:B0-----:R-:W-:Y:S01]  /*18c0*/  IMAD.SHL.U32 R25, R5, 0x1000, RZ ;  /* 0x0000100005197824 */ /* 0x001fe200078e00ff */
[----:B------:R-:W-:Y:S02]  /*18d0*/  SHF.R.S32.HI R26, RZ, 0x1f, R27 ;  /* 0x0000001fff1a7819 */ /* 0x000fe4000001141b */
[----:B------:R-:W-:-:S02]  /*18e0*/  SHF.R.S32.HI R5, RZ, 0x1f, R32 ;  /* 0x0000001fff057819 */ /* 0x000fc40000011420 */
[----:B------:R-:W-:Y:S02]  /*18f0*/  IADD3 R24, P3, P4, R25, R32, R27 ;  /* 0x0000002019187210 */ /* 0x000fe40007c7e01b */
[----:B------:R-:W-:Y:S01]  /*1900*/  SHF.R.S32.HI R25, RZ, 0x1f, R25 ;  /* 0x0000001fff197819 */ /* 0x000fe20000011419 */
[----:B------:R-:W-:Y:S01]  /*1910*/  FFMA R35, R20, R14, R19 ;  /* 0x0000000e14237223 */ /* 0x000fe20000000013 */
[----:B------:R-:W-:Y:S01]  /*1920*/  CS2R R12, SRZ ;  /* 0x00000000000c7805 */ /* 0x000fe2000001ff00 */
[----:B------:R-:W-:Y:S01]  /*1930*/  IMAD.MOV.U32 R14, RZ, RZ, RZ ;  /* 0x000000ffff0e7224 */ /* 0x000fe200078e00ff */
[----:B------:R-:W-:Y:S01]  /*1940*/  IADD3.X R25, R25, R5, R26, P3, P4 ;  /* 0x0000000519197210 */ /* 0x000fe20001fe841a */
[----:B------:R-:W-:Y:S02]  /*1950*/  IMAD.MOV.U32 R15, RZ, RZ, RZ ;  /* 0x000000ffff0f7224 */ /* 0x000fe400078e00ff */
[----:B------:R-:W-:Y:S02]  /*1960*/  IMAD R5, R23, 0xc000, RZ ;  /* 0x0000c00017057824 */ /* 0x000fe400078e02ff */
[----:B------:R-:W-:Y:S01]  /*1970*/  IMAD.SHL.U32 R23, R0, 0x1000, RZ ;  /* 0x0000100000177824 */ /* 0x000fe200078e00ff */
[----:B------:R-:W-:Y:S01]  /*1980*/  CS2R R18, SRZ ;  /* 0x0000000000127805 */ /* 0x000fe2000001ff00 */
[----:B------:R-:W-:Y:S01]  /*1990*/  IMAD.MOV.U32 R20, RZ, RZ, RZ ;  /* 0x000000ffff147224 */ /* 0x000fe200078e00ff */
[--C-:B------:R-:W-:Y:S01]  /*19a0*/  SHF.R.S32.HI R27, RZ, 0x1f, R5.reuse ;  /* 0x0000001fff1b7819 */ /* 0x100fe20000011405 */
[----:B------:R0:W5:Y:S01]  /*19b0*/  @!P1 LDG.E.128 R12, desc[UR4][R28.64] ;  /* 0x000000041c0c9981 */ /* 0x000162000c1e1d00 */
[----:B------:R-:W-:-:S02]  /*19c0*/  IADD3 R5, P3, P4, R23, R22, R5 ;  /* 0x0000001617057210 */ /* 0x000fc40007c7e005 */
[----:B------:R-:W-:Y:S01]  /*19d0*/  SHF.R.S32.HI R22, RZ, 0x1f, R22 ;  /* 0x0000001fff167819 */ /* 0x000fe20000011416 */
[----:B------:R-:W5:Y:S04]  /*19e0*/  @!P0 LDG.E.EL R18, desc[UR4][R40.64] ;  /* 0x0000000428128981 */ /* 0x000f68000c2e1900 */
[----:B------:R-:W5:Y:S01]  /*19f0*/  @!P0 LDG.E.EL R20, desc[UR4][R40.64] ;  /* 0x0000000428148981 */ /* 0x000f62000c2e1900 */
[----:B0-----:R-:W-:-:S03]  /*1a00*/  SHF.R.S32.HI R28, RZ, 0x1f, R23 ;  /* 0x0000001fff1c7819 */ /* 0x001fc60000011417 */
[----:B------:R0:W5:Y:S01]  /*1a10*/  @!P0 LDG.E.EL R19, desc[UR4][R40.64] ;  /* 0x0000000428138981 */ /* 0x000162000c2e1900 */
[----:B------:R-:W-:Y:S02]  /*1a20*/  IADD3.X R28, R28, R22, R27, P3, P4 ;  /* 0x000000161c1c7210 */ /* 0x000fe40001fe841b */
[----:B------:R-:W-:Y:S02]  /*1a30*/  CS2R R26, SRZ ;  /* 0x00000000001a7805 */ /* 0x000fe4000001ff00 */
[----:B----4-:R-:W-:Y:S02]  /*1a40*/  SEL R33, R33, RZ, !P0 ;  /* 0x000000ff21217207 */ /* 0x010fe40004000000 */
[----:B0-----:R-:W-:-:S04]  /*1a50*/  LEA R40, P3, R24, UR6, 0x2 ;  /* 0x0000000618287c11 */ /* 0x001fc8000f8610ff */
[----:B------:R-:W-:Y:S02]  /*1a60*/  LEA.HI.X R41, R24, UR7, R25, 0x2, P3 ;  /* 0x0000000718297c11 */ /* 0x000fe400098f1419 */
[----:B------:R-:W-:Y:S02]  /*1a70*/  CS2R R24, SRZ ;  /* 0x0000000000187805 */ /* 0x000fe4000001ff00 */
[----:B------:R-:W-:Y:S02]  /*1a80*/  ISETP.GT.AND P3, PT, R0, 0xb, PT ;  /* 0x0000000b0000780c */ /* 0x000fe40003f64270 */
[C---:B------:R-:W-:Y:S02]  /*1a90*/  LEA R22, P4, R5.reuse, UR6, 0x2 ;  /* 0x0000000605167c11 */ /* 0x040fe4000f8810ff */
[----:B------:R-:W-:Y:S01]  /*1aa0*/  CS2R R30, SRZ ;  /* 0x00000000001e7805 */ /* 0x000fe2000001ff00 */
[----:B------:R-:W4:Y:S01]  /*1ab0*/  @P2 LDG.E.128 R24, desc[UR4][R40.64+-0x30000] ;  /* 0xfd00000428182981 */ /* 0x000f22000c1e1d00 */
[----:B------:R-:W-:-:S02]  /*1ac0*/  LEA.HI.X R23, R5, UR7, R28, 0x2, P4 ;  /* 0x0000000705177c11 */ /* 0x000fc4000a0f141c */
[----:B--2---:R-:W-:-:S05]  /*1ad0*/  SEL R29, R8, RZ, !P0 ;  /* 0x000000ff081d7207 */ /* 0x004fca0004000000 */
[----:B------:R-:W-:-:S04]  /*1ae0*/  FADD R0, -R29, R6 ;  /* 0x000000061d007221 */ /* 0x000fc80000000100 */
[----:B------:R-:W-:Y:S01]  /*1af0*/  FFMA R0, R0, R33, R29 ;  /* 0x0000002100007223 */ /* 0x000fe2000000001d */
[----:B------:R-:W-:-:S06]  /*1b00*/  CS2R R28, SRZ ;  /* 0x00000000001c7805 */ /* 0x000fcc000001ff00 */
[----:B------:R-:W2:Y:S01]  /*1b10*/  @P3 LDG.E.128 R28, desc[UR4][R22.64+-0x30000] ;  /* 0xfd000004161c3981 */ /* 0x000ea2000c1e1d00 */
[----:B------:R-:W-:Y:S02]  /*1b20*/  SEL R6, R9, RZ, !P0 ;  /* 0x000000ff09067207 */ /* 0x000fe40004000000 */
[----:B------:R-:W0:Y:S01]  /*1b30*/  LDC.64 R8, c[0x0][0x250] ;  /* 0x00009400ff087b82 */ /* 0x000e220000000a00 */
[----:B------:R-:W-:Y:S02]  /*1b40*/  SEL R10, R10, RZ, !P0 ;  /* 0x000000ff0a0a7207 */ /* 0x000fe40004000000 */
[----:B------:R-:W-:Y:S01]  /*1b50*/  FADD R5, -R6, R21 ;  /* 0x0000001506057221 */ /* 0x000fe20000000100 */
[----:B------:R-:W-:Y:S02]  /*1b60*/  SEL R11, R11, RZ, !P0 ;  /* 0x000000ff0b0b7207 */ /* 0x000fe40004000000 */
[----:B------:R-:W-:Y:S01]  /*1b70*/  FADD R17, -R10, R17 ;  /* 0x000000110a117221 */ /* 0x000fe20000000100 */
[----:B---3--:R-:W-:-:S02]  /*1b80*/  SEL R37, R37, RZ, !P1 ;  /* 0x000000ff25257207 */ /* 0x008fc40004800000 */
[----:B-----5:R-:W-:Y:S02]  /*1b90*/  SEL R38, R38, RZ, !P1 ;  /* 0x000000ff26267207 */ /* 0x020fe40004800000 */
[----:B------:R-:W-:Y:S02]  /*1ba0*/  SEL R36, R36, RZ, !P1 ;  /* 0x000000ff24247207 */ /* 0x000fe40004800000 */
[----:B------:R-:W-:Y:S01]  /*1bb0*/  SEL R4, R4, RZ, !P1 ;  /* 0x000000ff04047207 */ /* 0x000fe20004800000 */
[----:B0-----:R-:W-:Y:S01]  /*1bc0*/  IMAD.WIDE R8, R3, 0x4, R8 ;  /* 0x0000000403087825 */ /* 0x001fe200078e0208 */
[----:B------:R-:W-:Y:S02]  /*1bd0*/  SEL R18, R18, RZ, !P0 ;  /* 0x000000ff12127207 */ /* 0x000fe40004000000 */
[----:B------:R-:W-:Y:S02]  /*1be0*/  SEL R12, R12, RZ, !P1 ;  /* 0x000000ff0c0c7207 */ /* 0x000fe40004800000 */
[----:B------:R-:W-:Y:S01]  /*1bf0*/  SEL R20, R20, RZ, !P0 ;  /* 0x000000ff14147207 */ /* 0x000fe20004000000 */
[----:B------:R-:W-:Y:S01]  /*1c00*/  FFMA R5, R5, R18, R6 ;  /* 0x0000001205057223 */ /* 0x000fe20000000006 */
[----:B------:R-:W-:Y:S01]  /*1c10*/  FADD R6, -R11, R16 ;  /* 0x000000100b067221 */ /* 0x000fe20000000100 */
[----:B------:R-:W-:-:S02]  /*1c20*/  SEL R13, R13, RZ, !P1 ;  /* 0x000000ff0d0d7207 */ /* 0x000fc40004800000 */
[----:B------:R-:W-:Y:S02]  /*1c30*/  SEL R19, R19, RZ, !P0 ;  /* 0x000000ff13137207 */ /* 0x000fe40004000000 */
[----:B------:R-:W-:Y:S02]  /*1c40*/  SEL R14, R14, RZ, !P1 ;  /* 0x000000ff0e0e7207 */ /* 0x000fe40004800000 */
[----:B------:R-:W-:Y:S01]  /*1c50*/  SEL R15, R15, RZ, !P1 ;  /* 0x000000ff0f0f7207 */ /* 0x000fe20004800000 */
[----:B------:R-:W-:Y:S01]  /*1c60*/  FFMA R10, R17, R20, R10 ;  /* 0x00000014110a7223 */ /* 0x000fe2000000000a */
[----:B------:R-:W-:Y:S01]  /*1c70*/  FFMA R6, R6, R19, R11 ;  /* 0x0000001306067223 */ /* 0x000fe2000000000b */
[----:B------:R-:W-:Y:S01]  /*1c80*/  FADD R7, -R12, R7 ;  /* 0x000000070c077221 */ /* 0x000fe20000000100 */
[----:B------:R-:W-:Y:S01]  /*1c90*/  FADD R2, -R13, R2 ;  /* 0x000000020d027221 */ /* 0x000fe20000000100 */
[----:B------:R-:W-:Y:S01]  /*1ca0*/  FADD R35, -R14, R35 ;  /* 0x000000230e237221 */ /* 0x000fe20000000100 */
[----:B------:R-:W-:Y:S01]  /*1cb0*/  FADD R34, -R15, R34 ;  /* 0x000000220f227221 */ /* 0x000fe20000000100 */
[----:B------:R-:W-:Y:S01]  /*1cc0*/  FFMA R12, R7, R38, R12 ;  /* 0x00000026070c7223 */ /* 0x000fe2000000000c */
[----:B------:R-:W-:Y:S01]  /*1cd0*/  FFMA R13, R2, R37, R13 ;  /* 0x00000025020d7223 */ /* 0x000fe2000000000d */
[----:B------:R-:W-:Y:S01]  /*1ce0*/  FFMA R14, R35, R36, R14 ;  /* 0x00000024230e7223 */ /* 0x000fe2000000000e */
[----:B------:R-:W-:Y:S01]  /*1cf0*/  FFMA R15, R34, R4, R15 ;  /* 0x00000004220f7223 */ /* 0x000fe2000000000f */
[----:B----4-:R-:W-:-:S02]  /*1d00*/  SEL R18, R25, RZ, P2 ;  /* 0x000000ff19127207 */ /* 0x010fc40001000000 */
[----:B------:R-:W-:Y:S02]  /*1d10*/  SEL R19, R26, RZ, P2 ;  /* 0x000000ff1a137207 */ /* 0x000fe40001000000 */
[----:B------:R-:W-:Y:S02]  /*1d20*/  SEL R11, R24, RZ, P2 ;  /* 0x000000ff180b7207 */ /* 0x000fe40001000000 */
[----:B------:R-:W-:Y:S02]  /*1d30*/  SEL R27, R27, RZ, P2 ;  /* 0x000000ff1b1b7207 */ /* 0x000fe40001000000 */
[----:B------:R-:W-:Y:S02]  /*1d40*/  SEL R17, R5, R18, !P0 ;  /* 0x0000001205117207 */ /* 0x000fe40004000000 */
[----:B------:R-:W-:Y:S02]  /*1d50*/  SEL R18, R10, R19, !P0 ;  /* 0x000000130a127207 */ /* 0x000fe40004000000 */
[----:B------:R-:W-:-:S02]  /*1d60*/  SEL R16, R0, R11, !P0 ;  /* 0x0000000b00107207 */ /* 0x000fc40004000000 */
[----:B------:R-:W-:-:S05]  /*1d70*/  SEL R19, R6, R27, !P0 ;  /* 0x0000001b06137207 */ /* 0x000fca0004000000 */
[----:B------:R-:W-:Y:S01]  /*1d80*/  STG.E.128 desc[UR4][R8.64], R16 ;  /* 0x0000001008007986 */ /* 0x000fe2000c101d04 */
[----:B--2---:R-:W-:Y:S02]  /*1d90*/  @P1 SEL R12, R28, RZ, P3 ;  /* 0x000000ff1c0c1207 */ /* 0x004fe40001800000 */
[----:B------:R-:W-:Y:S02]  /*1da0*/  @P1 SEL R13, R29, RZ, P3 ;  /* 0x000000ff1d0d1207 */ /* 0x000fe40001800000 */
[----:B------:R-:W-:Y:S02]  /*1db0*/  @P1 SEL R14, R30, RZ, P3 ;  /* 0x000000ff1e0e1207 */ /* 0x000fe40001800000 */
[----:B------:R-:W-:-:S05]  /*1dc0*/  @P1 SEL R15, R31, RZ, P3 ;  /* 0x000000ff1f0f1207 */ /* 0x000fca0001800000 */
[----:B------:R-:W-:Y:S01]  /*1dd0*/  STG.E.128 desc[UR4][R8.64+0x800], R12 ;  /* 0x0008000c08007986 */ /* 0x000fe2000c101d04 */
[----:B------:R-:W-:Y:S05]  /*1de0*/  EXIT ;  /* 0x000000000000794d */ /* 0x000fea0003800000 */
.L_x_0:
[----:B------:R-:W-:-:S00]  /*1df0*/  BRA `(.L_x_0) ;  /* 0xfffffffc00fc7947 */ /* 0x000fc0000383ffff */
[----:B------:R-:W-:-:S00]  /*1e00*/  NOP ;  /* 0x0000000000007918 */ /* 0x000fc00000000000 */
[----:B------:R-:W-:-:S00]  /*1e10*/  NOP ;  /* 0x0000000000007918 */ /* 0x000fc00000000000 */
[----:B------:R-:W-:-:S00]  /*1e20*/  NOP ;  /* 0x0000000000007918 */ /* 0x000fc00000000000 */
[----:B------:R-:W-:-:S00]  /*1e30*/  NOP ;  /* 0x0000000000007918 */ /* 0x000fc00000000000 */
[----:B------:R-:W-:-:S00]  /*1e40*/  NOP ;  /* 0x0000000000007918 */ /* 0x000fc00000000000 */
[----:B------:R-:W-:-:S00]  /*1e50*/  NOP ;  /* 0x0000000000007918 */ /* 0x000fc00000000000 */
[----:B------:R-:W-:-:S00]  /*1e60*/  NOP ;  /* 0x0000000000007918 */ /* 0x000fc00000000000 */
[----:B------:R-:W-:-:S00]  /*1e70*/  NOP ;  /* 0x0000000000007918 */ /* 0x000fc00000000000 */
.L_x_1:


//--------------------- .nv.constant0.triton_poi_fused_cat_17 --------------------------
	.section	.nv.constant0.triton_poi_fused_cat_17,"a",@progbits
	.sectionflags	@""
	.align	4
.nv.constant0.triton_poi_fused_cat_17:
	.zero		604
